def matmul_kernel(
    a_ptr,
    b_ptr,
    c_ptr,
    M,
    N,
    K,
    stride_am,
    stride_ak,
    stride_bk,
    stride_bn,
    stride_cm,
    stride_cn,
    BLOCK_M: tl.constexpr,
    BLOCK_N: tl.constexpr,
    BLOCK_K: tl.constexpr,
    GROUP_M: tl.constexpr,
):
    pid = tl.program_id(axis=0)
    num_pid_m = tl.cdiv(M, BLOCK_M)
    num_pid_n = tl.cdiv(N, BLOCK_N)
    num_pid_in_group = GROUP_M * num_pid_n
    group_id = pid // num_pid_in_group
    first_pid_m = group_id * GROUP_M
    group_size_m = min(num_pid_m - first_pid_m, GROUP_M)
    pid_m = first_pid_m + ((pid % num_pid_in_group) % group_size_m)
    pid_n = (pid % num_pid_in_group) // group_size_m

    offs_am = (pid_m * BLOCK_M + tl.arange(0, BLOCK_M)) % M
    offs_bn = (pid_n * BLOCK_N + tl.arange(0, BLOCK_N)) % N
    offs_k = tl.arange(0, BLOCK_K)
    a_ptrs = a_ptr + offs_am[:, None] * stride_am + offs_k[None, :] * stride_ak
    b_ptrs = b_ptr + offs_k[:, None] * stride_bk + offs_bn[None, :] * stride_bn

    acc = tl.zeros((BLOCK_M, BLOCK_N), dtype=tl.float32)
    for kk in range(0, tl.cdiv(K, BLOCK_K)):
        a = tl.load(a_ptrs, mask=offs_k[None, :] < K - kk * BLOCK_K, other=0.0)
        b = tl.load(b_ptrs, mask=offs_k[:, None] < K - kk * BLOCK_K, other=0.0)
        acc = tl.dot(a, b, acc)
        a_ptrs += BLOCK_K * stride_ak
        b_ptrs += BLOCK_K * stride_bk

    c = acc.to(c_ptr.dtype.element_ty)
    offs_cm = pid_m * BLOCK_M + tl.arange(0, BLOCK_M)
    offs_cn = pid_n * BLOCK_N + tl.arange(0, BLOCK_N)
    c_ptrs = c_ptr + offs_cm[:, None] * stride_cm + offs_cn[None, :] * stride_cn
    mask = (offs_cm[:, None] < M) & (offs_cn[None, :] < N)
    tl.store(c_ptrs, c, mask=mask)

# config = {"BLOCK_K": 32, "BLOCK_M": 128, "BLOCK_N": 128, "GROUP_M": 8, "arch": "sm_100", "dtype": "fp16", "num_ctas": 2, "num_stages": 3, "num_warps": 4}
# arch = sm_100


// ===== COMPILED SASS (sm_100a) =====

	.target	sm_100a

	.elftype	@"ET_EXEC"


//--------------------- .note.nv.tkinfo           --------------------------
	.section	.note.nv.tkinfo,"",@"SHT_NOTE"
	.sectionflags	@"SHF_NOTE_NV_TKINFO"
	.tkinfo
        /*0018*/ 	.word	0x00000081
        /*0030*/ 	.string	""
        /*0030*/ 	.string	"ptxas-blackwell"
        /*0030*/ 	.string	"Cuda compilation tools, release 12.9, V12.9.86"
        /*0030*/ 	.string	"Build cuda_12.9.r12.9/compiler.36037853_0"
        /*0030*/ 	.string	"-v  -suppress-debug-info  -lineinfo  -arch sm_100a "



//--------------------- .note.nv.cuver            --------------------------
	.section	.note.nv.cuver,"",@"SHT_NOTE"
	.sectionflags	@"SHF_NOTE_NV_CUVER"
        /*0018*/ 	.short	0x0001
        /*001a*/ 	.short	0x0064
        /*001c*/ 	.short	0x0001
        /*001e*/ 	.short	0x0000
        /*0020*/ 	.short	0x0001
        /*0022*/ 	.short	0x0000


//--------------------- .nv.info                  --------------------------
	.section	.nv.info,"",@"SHT_CUDA_INFO"
	.align	4


	//----- nvinfo : EIATTR_REGCOUNT
	.align		4
        /*0000*/ 	.byte	0x04, 0x2f
        /*0002*/ 	.short	(.L_4 - .L_3)
	.align		4
.L_3:
        /*0004*/ 	.word	index@(matmul_kernel)
        /*0008*/ 	.word	0x00000095


	//----- nvinfo : EIATTR_FRAME_SIZE
	.align		4
.L_4:
        /*000c*/ 	.byte	0x04, 0x11
        /*000e*/ 	.short	(.L_6 - .L_5)
	.align		4
.L_5:
        /*0010*/ 	.word	index@($__internal_2_$__cuda_sm10x_tcgen05_guardrail_trap_unallocated_columns_being_dealloced)
        /*0014*/ 	.word	0x00000000


	//----- nvinfo : EIATTR_FRAME_SIZE
	.align		4
.L_6:
        /*0018*/ 	.byte	0x04, 0x11
        /*001a*/ 	.short	(.L_8 - .L_7)
	.align		4
.L_7:
        /*001c*/ 	.word	index@($__internal_1_$__cuda_sm10x_tcgen05_guardrail_trap_phase_invalid_during_alloc)
        /*0020*/ 	.word	0x00000000


	//----- nvinfo : EIATTR_FRAME_SIZE
	.align		4
.L_8:
        /*0024*/ 	.byte	0x04, 0x11
        /*0026*/ 	.short	(.L_10 - .L_9)
	.align		4
.L_9:
        /*0028*/ 	.word	index@($__internal_0_$__cuda_sm10x_tcgen05_guardrail_trap_col_being_dealloced_not_returned_by_alloc)
        /*002c*/ 	.word	0x00000000


	//----- nvinfo : EIATTR_FRAME_SIZE
	.align		4
.L_10:
        /*0030*/ 	.byte	0x04, 0x11
        /*0032*/ 	.short	(.L_12 - .L_11)
	.align		4
.L_11:
        /*0034*/ 	.word	index@(matmul_kernel)
        /*0038*/ 	.word	0x00000000


	//----- nvinfo : EIATTR_MIN_STACK_SIZE
	.align		4
.L_12:
        /*003c*/ 	.byte	0x04, 0x12
        /*003e*/ 	.short	(.L_14 - .L_13)
	.align		4
.L_13:
        /*0040*/ 	.word	index@(matmul_kernel)
        /*0044*/ 	.word	0x00000000
.L_14:


//--------------------- .nv.info.matmul_kernel    --------------------------
	.section	.nv.info.matmul_kernel,"",@"SHT_CUDA_INFO"
	.sectionflags	@""
	.align	4


	//----- nvinfo : EIATTR_CUDA_API_VERSION
	.align		4
        /*0000*/ 	.byte	0x04, 0x37
        /*0002*/ 	.short	(.L_16 - .L_15)
.L_15:
        /*0004*/ 	.word	0x00000081


	//----- nvinfo : EIATTR_KPARAM_INFO
	.align		4
.L_16:
        /*0008*/ 	.byte	0x04, 0x17
        /*000a*/ 	.short	(.L_18 - .L_17)
.L_17:
        /*000c*/ 	.word	0x00000000
        /*0010*/ 	.short	0x000d
        /*0012*/ 	.short	0x0048
        /*0014*/ 	.byte	0x00, 0xf4, 0x21, 0x00


	//----- nvinfo : EIATTR_KPARAM_INFO
	.align		4
.L_18:
        /*0018*/ 	.byte	0x04, 0x17
        /*001a*/ 	.short	(.L_20 - .L_19)
.L_19:
        /*001c*/ 	.word	0x00000000
        /*0020*/ 	.short	0x000c
        /*0022*/ 	.short	0x0040
        /*0024*/ 	.byte	0x00, 0xf4, 0x21, 0x00


	//----- nvinfo : EIATTR_KPARAM_INFO
	.align		4
.L_20:
        /*0028*/ 	.byte	0x04, 0x17
        /*002a*/ 	.short	(.L_22 - .L_21)
.L_21:
        /*002c*/ 	.word	0x00000000
        /*0030*/ 	.short	0x000b
        /*0032*/ 	.short	0x0038
        /*0034*/ 	.byte	0x00, 0xf0, 0x11, 0x00


	//----- nvinfo : EIATTR_KPARAM_INFO
	.align		4
.L_22:
        /*0038*/ 	.byte	0x04, 0x17
        /*003a*/ 	.short	(.L_24 - .L_23)
.L_23:
        /*003c*/ 	.word	0x00000000
        /*0040*/ 	.short	0x000a
        /*0042*/ 	.short	0x0034
        /*0044*/ 	.byte	0x00, 0xf0, 0x11, 0x00


	//----- nvinfo : EIATTR_KPARAM_INFO
	.align		4
.L_24:
        /*0048*/ 	.byte	0x04, 0x17
        /*004a*/ 	.short	(.L_26 - .L_25)
.L_25:
        /*004c*/ 	.word	0x00000000
        /*0050*/ 	.short	0x0009
        /*0052*/ 	.short	0x0030
        /*0054*/ 	.byte	0x00, 0xf0, 0x11, 0x00


	//----- nvinfo : EIATTR_KPARAM_INFO
	.align		4
.L_26:
        /*0058*/ 	.byte	0x04, 0x17
        /*005a*/ 	.short	(.L_28 - .L_27)
.L_27:
        /*005c*/ 	.word	0x00000000
        /*0060*/ 	.short	0x0008
        /*0062*/ 	.short	0x002c
        /*0064*/ 	.byte	0x00, 0xf0, 0x11, 0x00


	//----- nvinfo : EIATTR_KPARAM_INFO
	.align		4
.L_28:
        /*0068*/ 	.byte	0x04, 0x17
        /*006a*/ 	.short	(.L_30 - .L_29)
.L_29:
        /*006c*/ 	.word	0x00000000
        /*0070*/ 	.short	0x0007
        /*0072*/ 	.short	0x0028
        /*0074*/ 	.byte	0x00, 0xf0, 0x11, 0x00


	//----- nvinfo : EIATTR_KPARAM_INFO
	.align		4
.L_30:
        /*0078*/ 	.byte	0x04, 0x17
        /*007a*/ 	.short	(.L_32 - .L_31)
.L_31:
        /*007c*/ 	.word	0x00000000
        /*0080*/ 	.short	0x0006
        /*0082*/ 	.short	0x0024
        /*0084*/ 	.byte	0x00, 0xf0, 0x11, 0x00


	//----- nvinfo : EIATTR_KPARAM_INFO
	.align		4
.L_32:
        /*0088*/ 	.byte	0x04, 0x17
        /*008a*/ 	.short	(.L_34 - .L_33)
.L_33:
        /*008c*/ 	.word	0x00000000
        /*0090*/ 	.short	0x0005
        /*0092*/ 	.short	0x0020
        /*0094*/ 	.byte	0x00, 0xf0, 0x11, 0x00


	//----- nvinfo : EIATTR_KPARAM_INFO
	.align		4
.L_34:
        /*0098*/ 	.byte	0x04, 0x17
        /*009a*/ 	.short	(.L_36 - .L_35)
.L_35:
        /*009c*/ 	.word	0x00000000
        /*00a0*/ 	.short	0x0004
        /*00a2*/ 	.short	0x001c
        /*00a4*/ 	.byte	0x00, 0xf0, 0x11, 0x00


	//----- nvinfo : EIATTR_KPARAM_INFO
	.align		4
.L_36:
        /*00a8*/ 	.byte	0x04, 0x17
        /*00aa*/ 	.short	(.L_38 - .L_37)
.L_37:
        /*00ac*/ 	.word	0x00000000
        /*00b0*/ 	.short	0x0003
        /*00b2*/ 	.short	0x0018
        /*00b4*/ 	.byte	0x00, 0xf0, 0x11, 0x00


	//----- nvinfo : EIATTR_KPARAM_INFO
	.align		4
.L_38:
        /*00b8*/ 	.byte	0x04, 0x17
        /*00ba*/ 	.short	(.L_40 - .L_39)
.L_39:
        /*00bc*/ 	.word	0x00000000
        /*00c0*/ 	.short	0x0002
        /*00c2*/ 	.short	0x0010
        /*00c4*/ 	.byte	0x00, 0xf4, 0x21, 0x00


	//----- nvinfo : EIATTR_KPARAM_INFO
	.align		4
.L_40:
        /*00c8*/ 	.byte	0x04, 0x17
        /*00ca*/ 	.short	(.L_42 - .L_41)
.L_41:
        /*00cc*/ 	.word	0x00000000
        /*00d0*/ 	.short	0x0001
        /*00d2*/ 	.short	0x0008
        /*00d4*/ 	.byte	0x00, 0xf4, 0x21, 0x00


	//----- nvinfo : EIATTR_KPARAM_INFO
	.align		4
.L_42:
        /*00d8*/ 	.byte	0x04, 0x17
        /*00da*/ 	.short	(.L_44 - .L_43)
.L_43:
        /*00dc*/ 	.word	0x00000000
        /*00e0*/ 	.short	0x0000
        /*00e2*/ 	.short	0x0000
        /*00e4*/ 	.byte	0x00, 0xf4, 0x21, 0x00


	//----- nvinfo : EIATTR_EXPLICIT_CLUSTER
	.align		4
.L_44:
        /*00e8*/ 	.byte	0x01, 0x3e
	.zero		2


	//----- nvinfo : EIATTR_CTA_PER_CLUSTER
	.align		4
        /*00ec*/ 	.byte	0x04, 0x3d
        /*00ee*/ 	.short	(.L_46 - .L_45)
.L_45:
        /*00f0*/ 	.word	0x00000002
        /*00f4*/ 	.word	0x00000001
        /*00f8*/ 	.word	0x00000001


	//----- nvinfo : EIATTR_AT_ENTRY_FRAGMENTS
	.align		4
.L_46:
        /*00fc*/ 	.byte	0x04, 0x4f
        /*00fe*/ 	.short	(.L_48 - .L_47)


	//   ....[0]....
.L_47:
        /*0100*/ 	.word	0x00000004


	//----- nvinfo : EIATTR_RESERVED_SMEM_USED
	.align		4
.L_48:
        /*0104*/ 	.byte	0x01, 0x41
	.zero		2


	//----- nvinfo : EIATTR_SPARSE_MMA_MASK
	.align		4
        /*0108*/ 	.byte	0x03, 0x50
        /*010a*/ 	.short	0x0000


	//----- nvinfo : EIATTR_TCGEN05_1CTA_USED
	.align		4
        /*010c*/ 	.byte	0x01, 0x51
	.zero		2


	//----- nvinfo : EIATTR_MAXREG_COUNT
	.align		4
        /*0110*/ 	.byte	0x03, 0x1b
        /*0112*/ 	.short	0x00ff


	//----- nvinfo : EIATTR_NUM_BARRIERS
	.align		4
        /*0114*/ 	.byte	0x02, 0x4c
        /*0116*/ 	.byte	0x01
	.zero		1


	//----- nvinfo : EIATTR_INT_WARP_WIDE_INSTR_OFFSETS
	.align		4
        /*0118*/ 	.byte	0x04, 0x31
        /*011a*/ 	.short	(.L_50 - .L_49)


	//   ....[0]....
.L_49:
        /*011c*/ 	.word	0x00001630


	//   ....[1]....
        /*0120*/ 	.word	0x000019e0


	//   ....[2]....
        /*0124*/ 	.word	0x00002f40


	//   ....[3]....
        /*0128*/ 	.word	0x00006e40


	//   ....[4]....
        /*012c*/ 	.word	0x00006e90


	//----- nvinfo : EIATTR_COOP_GROUP_MASK_REGIDS
	.align		4
.L_50:
        /*0130*/ 	.byte	0x04, 0x29
        /*0132*/ 	.short	(.L_52 - .L_51)


	//   ....[0]....
.L_51:
        /*0134*/ 	.word	0xffffffff


	//   ....[1]....
        /*0138*/ 	.word	0xffffffff


	//   ....[2]....
        /*013c*/ 	.word	0xffffffff


	//   ....[3]....
        /*0140*/ 	.word	0xffffffff


	//----- nvinfo : EIATTR_COOP_GROUP_INSTR_OFFSETS
	.align		4
.L_52:
        /*0144*/ 	.byte	0x04, 0x28
        /*0146*/ 	.short	(.L_54 - .L_53)


	//   ....[0]....
.L_53:
        /*0148*/ 	.word	0x00000060


	//   ....[1]....
        /*014c*/ 	.word	0x00000320


	//   ....[2]....
        /*0150*/ 	.word	0x00006cd0


	//   ....[3]....
        /*0154*/ 	.word	0x00006f40


	//----- nvinfo : EIATTR_VRC_CTA_INIT_COUNT
	.align		4
.L_54:
        /*0158*/ 	.byte	0x02, 0x4a
        /*015a*/ 	.byte	0x80
	.zero		1


	//----- nvinfo : EIATTR_MBARRIER_INSTR_OFFSETS
	.align		4
        /*015c*/ 	.byte	0x04, 0x39
        /*015e*/ 	.short	(.L_56 - .L_55)


	//   ....[0]....
.L_55:
        /*0160*/ 	.word	0x00001c60
        /*0164*/ 	.word	0x000000ff
        /*0168*/ 	.word	0x00000000
        /*016c*/ 	.short	0x0100
        /*016e*/ 	.byte	0x0d
	.zero		1


	//   ....[1]....
        /*0170*/ 	.word	0x00002f90
        /*0174*/ 	.word	0x000000ff
        /*0178*/ 	.word	0x00002008
        /*017c*/ 	.short	0x0100
        /*017e*/ 	.byte	0x0b
	.zero		1


	//   ....[2]....
        /*0180*/ 	.word	0x00004790
        /*0184*/ 	.word	0x000000ff
        /*0188*/ 	.word	0x00000000
        /*018c*/ 	.short	0x010a
        /*018e*/ 	.byte	0x0d
	.zero		1


	//   ....[3]....
        /*0190*/ 	.word	0x00004fc0
        /*0194*/ 	.word	0x000000ff
        /*0198*/ 	.word	0x00000000
        /*019c*/ 	.short	0x010a
        /*019e*/ 	.byte	0x0d
	.zero		1


	//   ....[4]....
        /*01a0*/ 	.word	0x000050e0
        /*01a4*/ 	.word	0x000000ff
        /*01a8*/ 	.word	0x00002000
        /*01ac*/ 	.short	0x0108
        /*01ae*/ 	.byte	0x0b
	.zero		1


	//   ....[5]....
        /*01b0*/ 	.word	0x000051c0
        /*01b4*/ 	.word	0x000000ff
        /*01b8*/ 	.word	0x00002008
        /*01bc*/ 	.short	0x0108
        /*01be*/ 	.byte	0x0b
	.zero		1


	//   ....[6]....
        /*01c0*/ 	.word	0x00006f60
        /*01c4*/ 	.word	0x000000ff
        /*01c8*/ 	.word	0x00000000
        /*01cc*/ 	.short	0x010a
        /*01ce*/ 	.byte	0x0d
	.zero		1


	//   ....[7]....
        /*01d0*/ 	.word	0x00006f90
        /*01d4*/ 	.word	0x000000ff
        /*01d8*/ 	.word	0x00000000
        /*01dc*/ 	.short	0x010a
        /*01de*/ 	.byte	0x0d
	.zero		1


	//----- nvinfo : EIATTR_NUM_MBARRIERS
	.align		4
.L_56:
        /*01e0*/ 	.byte	0x03, 0x38
        /*01e2*/ 	.short	0x0002


	//----- nvinfo : EIATTR_EXIT_INSTR_OFFSETS
	.align		4
        /*01e4*/ 	.byte	0x04, 0x1c
        /*01e6*/ 	.short	(.L_58 - .L_57)


	//   ....[0]....
.L_57:
        /*01e8*/ 	.word	0x00006f50


	//----- nvinfo : EIATTR_REQNTID
	.align		4
.L_58:
        /*01ec*/ 	.byte	0x04, 0x10
        /*01ee*/ 	.short	(.L_60 - .L_59)
.L_59:
        /*01f0*/ 	.word	0x00000080
        /*01f4*/ 	.word	0x00000001
        /*01f8*/ 	.word	0x00000001


	//----- nvinfo : EIATTR_CRS_STACK_SIZE
	.align		4
.L_60:
        /*01fc*/ 	.byte	0x04, 0x1e
        /*01fe*/ 	.short	(.L_62 - .L_61)
.L_61:
        /*0200*/ 	.word	0x00000000


	//----- nvinfo : EIATTR_CBANK_PARAM_SIZE
	.align		4
.L_62:
        /*0204*/ 	.byte	0x03, 0x19
        /*0206*/ 	.short	0x0050


	//----- nvinfo : EIATTR_PARAM_CBANK
	.align		4
        /*0208*/ 	.byte	0x04, 0x0a
        /*020a*/ 	.short	(.L_64 - .L_63)
	.align		4
.L_63:
        /*020c*/ 	.word	index@(.nv.constant0.matmul_kernel)
        /*0210*/ 	.short	0x0380
        /*0212*/ 	.short	0x0050


	//----- nvinfo : EIATTR_SW_WAR
	.align		4
.L_64:
        /*0214*/ 	.byte	0x04, 0x36
        /*0216*/ 	.short	(.L_66 - .L_65)
.L_65:
        /*0218*/ 	.word	0x00000008
.L_66:


//--------------------- .nv.compat                --------------------------
	.section	.nv.compat,"",@"SHT_CUDA_COMPAT_INFO"
	.align	4
        /*0000*/ 	.byte	0x02, 0x02, 0x02, 0x00, 0x02, 0x05, 0x05, 0x00, 0x02, 0x03, 0x00, 0x00, 0x02, 0x06, 0x01, 0x00


//--------------------- .nv.callgraph             --------------------------
	.section	.nv.callgraph,"",@"SHT_CUDA_CALLGRAPH"
	.align	4
	.sectionentsize	8
	.align		4
        /*0000*/ 	.word	0x00000000
	.align		4
        /*0004*/ 	.word	0xffffffff
	.align		4
        /*0008*/ 	.word	0x00000000
	.align		4
        /*000c*/ 	.word	0xfffffffe
	.align		4
        /*0010*/ 	.word	0x00000000
	.align		4
        /*0014*/ 	.word	0xfffffffd
	.align		4
        /*0018*/ 	.word	0x00000000
	.align		4
        /*001c*/ 	.word	0xfffffffc


//--------------------- .text.matmul_kernel       --------------------------
	.section	.text.matmul_kernel,"ax",@progbits
	.align	128
        .global         matmul_kernel
        .type           matmul_kernel,@function
        .size           matmul_kernel,(.L_x_21 - matmul_kernel)
        .other          matmul_kernel,@"STO_CUDA_ENTRY STV_DEFAULT"
matmul_kernel:
.text.matmul_kernel:
[----:B------:R-:W0:Y:S01]  /*0000*/  LDC R1, c[0x0][0x37c] ;  /* 0x0000df00ff017b82 */ /* 0x000e220000000800 */
[----:B------:R-:W1:Y:S01]  /*0010*/  S2R R39, SR_TID.X ;  /* 0x0000000000277919 */ /* 0x000e620000002100 */
[----:B------:R-:W2:Y:S01]  /*0020*/  LDCU.64 UR24, c[0x0][0x358] ;  /* 0x00006b00ff1877ac */ /* 0x000ea20008000a00 */
[----:B-1----:R-:W-:-:S13]  /*0030*/  ISETP.GE.U32.AND P1, PT, R39, 0x20, PT ;  /* 0x000000202700780c */ /* 0x002fda0003f26070 */
[----:B--2---:R-:W-:Y:S05]  /*0040*/  @P1 BRA `(.L_x_0) ;  /* 0x0000000000b81947 */ /* 0x004fea0003800000 */
[----:B------:R-:W1:Y:S01]  /*0050*/  S2UR UR6, SR_CgaCtaId ;  /* 0x00000000000679c3 */ /* 0x000e620000008800 */
[----:B------:R-:W-:Y:S01]  /*0060*/  NOP ;  /* 0x0000000000007918 */ /* 0x000fe20000000000 */
[----:B------:R-:W-:Y:S02]  /*0070*/  UMOV UR4, 0x40 ;  /* 0x0000004000047882 */ /* 0x000fe40000000000 */
[----:B-1----:R-:W-:-:S09]  /*0080*/  ULEA UR4, UR6, UR4, 0x18 ;  /* 0x0000000406047291 */ /* 0x002fd2000f8ec0ff */
[----:B------:R-:W1:Y:S01]  /*0090*/  LDS.U8 R0, [UR4] ;  /* 0x00000004ff007984 */ /* 0x000e620008000000 */
[----:B------:R-:W-:Y:S02]  /*00a0*/  UMOV UR4, 0x400 ;  /* 0x0000040000047882 */ /* 0x000fe40000000000 */
[----:B------:R-:W-:Y:S01]  /*00b0*/  ULEA UR4, UR6, UR4, 0x18 ;  /* 0x0000000406047291 */ /* 0x000fe2000f8ec0ff */
[----:B-1----:R-:W-:-:S13]  /*00c0*/  ISETP.NE.AND P0, PT, R0, RZ, PT ;  /* 0x000000ff0000720c */ /* 0x002fda0003f05270 */
[----:B------:R-:W-:Y:S05]  /*00d0*/  @P0 BRA `(.L_x_1) ;  /* 0x00000000007c0947 */ /* 0x000fea0003800000 */
[----:B------:R-:W-:-:S13]  /*00e0*/  ELECT P0, URZ, PT ;  /* 0x0000000000ff782f */ /* 0x000fda0003800000 */
[----:B------:R-:W-:Y:S05]  /*00f0*/  @!P0 BRA `(.L_x_2) ;  /* 0x0000000000848947 */ /* 0x000fea0003800000 */
[----:B------:R-:W-:Y:S01]  /*0100*/  UMOV UR5, 0x4 ;  /* 0x0000000400057882 */ /* 0x000fe20000000000 */
[----:B------:R-:W-:Y:S02]  /*0110*/  IMAD.MOV.U32 R4, RZ, RZ, 0x1 ;  /* 0x00000001ff047424 */ /* 0x000fe400078e00ff */
[----:B------:R-:W-:Y:S02]  /*0120*/  IMAD.MOV.U32 R5, RZ, RZ, 0xf ;  /* 0x0000000fff057424 */ /* 0x000fe400078e00ff */
[----:B------:R-:W-:Y:S04]  /*0130*/  DEPBAR.LE SB1, 0x36 ;  /* 0x00009d800000791a */ /* 0x000fe80000000000 */
[----:B------:R-:W1:Y:S02]  /*0140*/  UTCATOMSWS.FIND_AND_SET.ALIGN UP0, UR5, UR5 ;  /* 0x00000005000575e3 */ /* 0x000e640008000800 */
[----:B-1----:R-:W-:-:S04]  /*0150*/  PLOP3.LUT P0, PT, PT, PT, UP0, 0x80, 0x8 ;  /* 0x000000000008781c */ /* 0x002fc80003f0f008 */
[----:B------:R-:W-:-:S04]  /*0160*/  SEL R0, RZ, 0xffffffff, !P0 ;  /* 0xffffffffff007807 */ /* 0x000fc80004000000 */
[----:B------:R-:W-:Y:S01]  /*0170*/  ISETP.NE.AND P0, PT, R0, RZ, PT ;  /* 0x000000ff0000720c */ /* 0x000fe20003f05270 */
[----:B------:R-:W-:-:S12]  /*0180*/  IMAD.U32 R0, RZ, RZ, UR5 ;  /* 0x00000005ff007e24 */ /* 0x000fd8000f8e00ff */
[----:B------:R-:W-:Y:S05]  /*0190*/  @P0 BRA `(.L_x_3) ;  /* 0x0000000000240947 */ /* 0x000fea0003800000 */
.L_x_4:
[----:B------:R-:W-:Y:S05]  /*01a0*/  NANOSLEEP 0x64 ;  /* 0x000000640000795d */ /* 0x000fea0003800000 */
[----:B------:R-:W-:-:S05]  /*01b0*/  UMOV UR5, 0x4 ;  /* 0x0000000400057882 */ /* 0x000fca0000000000 */
[----:B------:R-:W-:Y:S04]  /*01c0*/  DEPBAR.LE SB1, 0x36 ;  /* 0x00009d800000791a */ /* 0x000fe80000000000 */
[----:B------:R-:W1:Y:S02]  /*01d0*/  UTCATOMSWS.FIND_AND_SET.ALIGN UP0, UR5, UR5 ;  /* 0x00000005000575e3 */ /* 0x000e640008000800 */
[----:B-1----:R-:W-:-:S04]  /*01e0*/  PLOP3.LUT P0, PT, PT, PT, UP0, 0x80, 0x8 ;  /* 0x000000000008781c */ /* 0x002fc80003f0f008 */
[----:B------:R-:W-:-:S04]  /*01f0*/  SEL R0, RZ, 0xffffffff, !P0 ;  /* 0xffffffffff007807 */ /* 0x000fc80004000000 */
[----:B------:R-:W-:Y:S01]  /*0200*/  ISETP.NE.AND P0, PT, R0, RZ, PT ;  /* 0x000000ff0000720c */ /* 0x000fe20003f05270 */
[----:B------:R-:W-:-:S12]  /*0210*/  IMAD.U32 R0, RZ, RZ, UR5 ;  /* 0x00000005ff007e24 */ /* 0x000fd8000f8e00ff */
[----:B------:R-:W-:Y:S05]  /*0220*/  @!P0 BRA `(.L_x_4) ;  /* 0xfffffffc00dc8947 */ /* 0x000fea000383ffff */
.L_x_3:
[C---:B------:R-:W-:Y:S01]  /*0230*/  VIADD R3, R0.reuse, 0x10 ;  /* 0x0000001000037836 */ /* 0x040fe20000000000 */
[----:B------:R-:W-:Y:S01]  /*0240*/  UMOV UR5, 0x50 ;  /* 0x0000005000057882 */ /* 0x000fe20000000000 */
[----:B------:R-:W-:Y:S01]  /*0250*/  SHF.L.U32 R2, R5, R0, RZ ;  /* 0x0000000005027219 */ /* 0x000fe200000006ff */
[----:B------:R-:W-:Y:S01]  /*0260*/  ULEA UR5, UR6, UR5, 0x18 ;  /* 0x0000000506057291 */ /* 0x000fe2000f8ec0ff */
[----:B------:R-:W-:Y:S01]  /*0270*/  IMAD.SHL.U32 R0, R0, 0x20, RZ ;  /* 0x0000002000007824 */ /* 0x000fe200078e00ff */
[----:B------:R-:W-:-:S04]  /*0280*/  SHF.L.U32 R3, R4, R3, RZ ;  /* 0x0000000304037219 */ /* 0x000fc800000006ff */
[----:B------:R-:W-:-:S05]  /*0290*/  LOP3.LUT R2, R3, R2, RZ, 0xfc, !PT ;  /* 0x0000000203027212 */ /* 0x000fca00078efcff */
[----:B------:R1:W-:Y:S04]  /*02a0*/  ATOMS.OR RZ, [UR5], R2 ;  /* 0x00000002ffff798c */ /* 0x0003e8000b000005 */
[----:B------:R1:W-:Y:S01]  /*02b0*/  STS [UR4], R0 ;  /* 0x00000000ff007988 */ /* 0x0003e20008000804 */
[----:B------:R-:W-:Y:S05]  /*02c0*/  BRA `(.L_x_2) ;  /* 0x0000000000107947 */ /* 0x000fea0003800000 */
.L_x_1:
[----:B------:R-:W-:Y:S01]  /*02d0*/  IMAD.MOV.U32 R0, RZ, RZ, -0x1 ;  /* 0xffffffffff007424 */ /* 0x000fe200078e00ff */
[----:B------:R-:W-:-:S04]  /*02e0*/  MOV R2, 0x310 ;  /* 0x0000031000027802 */ /* 0x000fc80000000f00 */
[----:B------:R1:W-:Y:S03]  /*02f0*/  STS [UR4], R0 ;  /* 0x00000000ff007988 */ /* 0x0003e60008000804 */
[----:B01----:R-:W-:Y:S05]  /*0300*/  CALL.REL.NOINC `($__internal_1_$__cuda_sm10x_tcgen05_guardrail_trap_phase_invalid_during_alloc) ;  /* 0x0000006c00387944 */ /* 0x003fea0003c00000 */
.L_x_2:
[----:B------:R-:W-:Y:S05]  /*0310*/  WARPSYNC.ALL ;  /* 0x0000000000007948 */ /* 0x000fea0003800000 */
[----:B------:R-:W-:Y:S01]  /*0320*/  NOP ;  /* 0x0000000000007918 */ /* 0x000fe20000000000 */
.L_x_0:
[----:B------:R-:W2:Y:S08]  /*0330*/  LDC.64 R16, c[0x0][0x398] ;  /* 0x0000e600ff107b82 */ /* 0x000eb00000000a00 */
[----:B------:R-:W3:Y:S02]  /*0340*/  S2UR UR5, SR_CgaSize ;  /* 0x00000000000579c3 */ /* 0x000ee40000008a00 */
[----:B---3--:R-:W-:-:S12]  /*0350*/  UIMAD UR5, UR5, -0xa0, URZ ;  /* 0xffffff60050578a4 */ /* 0x008fd8000f8e02ff */
[----:B------:R-:W3:Y:S01]  /*0360*/  LDCU UR5, c[0x0][UR5+0x2b0] ;  /* 0x00005600050577ac */ /* 0x000ee20008000800 */
[----:B------:R-:W4:Y:S01]  /*0370*/  S2R R31, SR_CgaCtaId ;  /* 0x00000000001f7919 */ /* 0x000f220000008800 */
[----:B------:R-:W-:Y:S01]  /*0380*/  SHF.R.U32.HI R38, RZ, 0x5, R39 ;  /* 0x00000005ff267819 */ /* 0x000fe20000011627 */
[----:B------:R-:W5:Y:S01]  /*0390*/  S2UR UR4, SR_CTAID.X ;  /* 0x00000000000479c3 */ /* 0x000f620000002500 */
[----:B-12---:R-:W-:Y:S01]  /*03a0*/  VIADD R0, R17, 0x7f ;  /* 0x0000007f11007836 */ /* 0x006fe20000000000 */
[----:B------:R-:W-:Y:S02]  /*03b0*/  IABS R13, R16 ;  /* 0x00000010000d7213 */ /* 0x000fe40000000000 */
[----:B------:R-:W-:Y:S02]  /*03c0*/  IABS R28, R17 ;  /* 0x00000011001c7213 */ /* 0x000fe40000000000 */
[----:B------:R-:W-:Y:S02]  /*03d0*/  SHF.R.S32.HI R3, RZ, 0x1f, R0 ;  /* 0x0000001fff037819 */ /* 0x000fe40000011400 */
[----:B-----5:R-:W-:Y:S01]  /*03e0*/  I2FP.F32.U32 R5, UR4 ;  /* 0x0000000400057c45 */ /* 0x020fe20008201000 */
[----:B------:R-:W1:Y:S01]  /*03f0*/  S2UR UR4, SR_CgaCtaId ;  /* 0x00000000000479c3 */ /* 0x000e620000008800 */
[----:B------:R-:W-:-:S03]  /*0400*/  LEA.HI R3, R3, R0, RZ, 0x7 ;  /* 0x0000000003037211 */ /* 0x000fc600078f38ff */
[----:B---3--:R-:W-:Y:S01]  /*0410*/  FMUL R5, R5, UR5 ;  /* 0x0000000505057c20 */ /* 0x008fe20008400000 */
[----:B------:R-:W-:-:S05]  /*0420*/  SHF.R.S32.HI R3, RZ, 0x7, R3 ;  /* 0x00000007ff037819 */ /* 0x000fca0000011403 */
[----:B------:R-:W-:Y:S01]  /*0430*/  IMAD.SHL.U32 R4, R3, 0x8, RZ ;  /* 0x0000000803047824 */ /* 0x000fe200078e00ff */
[----:B------:R-:W-:Y:S04]  /*0440*/  F2I.U32.TRUNC.NTZ R5, R5 ;  /* 0x0000000500057305 */ /* 0x000fe8000020f000 */
[----:B------:R-:W-:-:S04]  /*0450*/  IABS R7, R4 ;  /* 0x0000000400077213 */ /* 0x000fc80000000000 */
[----:B------:R-:W2:Y:S08]  /*0460*/  I2F.RP R0, R7 ;  /* 0x0000000700007306 */ /* 0x000eb00000209400 */
[----:B--2---:R-:W2:Y:S02]  /*0470*/  MUFU.RCP R0, R0 ;  /* 0x0000000000007308 */ /* 0x004ea40000001000 */
[----:B--2---:R-:W-:Y:S01]  /*0480*/  VIADD R2, R0, 0xffffffe ;  /* 0x0ffffffe00027836 */ /* 0x004fe20000000000 */
[----:B------:R-:W-:-:S05]  /*0490*/  IABS R0, R5 ;  /* 0x0000000500007213 */ /* 0x000fca0000000000 */
[----:B------:R2:W3:Y:S02]  /*04a0*/  F2I.FTZ.U32.TRUNC.NTZ R3, R2 ;  /* 0x0000000200037305 */ /* 0x0004e4000021f000 */
[----:B--2---:R-:W-:Y:S02]  /*04b0*/  IMAD.MOV.U32 R2, RZ, RZ, RZ ;  /* 0x000000ffff027224 */ /* 0x004fe400078e00ff */
[----:B---3--:R-:W-:-:S04]  /*04c0*/  IMAD.MOV R6, RZ, RZ, -R3 ;  /* 0x000000ffff067224 */ /* 0x008fc800078e0a03 */
[----:B------:R-:W-:Y:S01]  /*04d0*/  IMAD R9, R6, R7, RZ ;  /* 0x0000000706097224 */ /* 0x000fe200078e02ff */
[----:B------:R-:W-:-:S03]  /*04e0*/  IABS R6, R4 ;  /* 0x0000000400067213 */ /* 0x000fc60000000000 */
[----:B------:R-:W-:-:S04]  /*04f0*/  IMAD.HI.U32 R3, R3, R9, R2 ;  /* 0x0000000903037227 */ /* 0x000fc800078e0002 */
[----:B------:R-:W-:Y:S02]  /*0500*/  IMAD.MOV R2, RZ, RZ, -R6 ;  /* 0x000000ffff027224 */ /* 0x000fe400078e0a06 */
[----:B------:R-:W-:-:S04]  /*0510*/  IMAD.HI.U32 R3, R3, R0, RZ ;  /* 0x0000000003037227 */ /* 0x000fc800078e00ff */
[----:B------:R-:W-:Y:S01]  /*0520*/  IMAD R0, R3, R2, R0 ;  /* 0x0000000203007224 */ /* 0x000fe200078e0200 */
[----:B------:R-:W-:Y:S04]  /*0530*/  BAR.SYNC.DEFER_BLOCKING 0x0 ;  /* 0x0000000000007b1d */ /* 0x000fe80000010000 */
[----:B------:R-:W-:-:S13]  /*0540*/  ISETP.GT.U32.AND P2, PT, R7, R0, PT ;  /* 0x000000000700720c */ /* 0x000fda0003f44070 */
[----:B------:R-:W-:Y:S02]  /*0550*/  @!P2 IMAD.IADD R0, R0, 0x1, -R7 ;  /* 0x000000010000a824 */ /* 0x000fe400078e0a07 */
[----:B------:R-:W-:Y:S01]  /*0560*/  @!P2 VIADD R3, R3, 0x1 ;  /* 0x000000010303a836 */ /* 0x000fe20000000000 */
[----:B------:R-:W-:Y:S02]  /*0570*/  ISETP.NE.AND P2, PT, R4, RZ, PT ;  /* 0x000000ff0400720c */ /* 0x000fe40003f45270 */
[----:B------:R-:W-:Y:S02]  /*0580*/  ISETP.GE.U32.AND P0, PT, R0, R7, PT ;  /* 0x000000070000720c */ /* 0x000fe40003f06070 */
[----:B------:R-:W-:-:S04]  /*0590*/  LOP3.LUT R0, R5, R4, RZ, 0x3c, !PT ;  /* 0x0000000405007212 */ /* 0x000fc800078e3cff */
[----:B------:R-:W-:Y:S01]  /*05a0*/  ISETP.GE.AND P3, PT, R0, RZ, PT ;  /* 0x000000ff0000720c */ /* 0x000fe20003f66270 */
[----:B------:R-:W-:-:S06]  /*05b0*/  VIADD R0, R16, 0x7f ;  /* 0x0000007f10007836 */ /* 0x000fcc0000000000 */
[----:B------:R-:W-:-:S04]  /*05c0*/  @P0 VIADD R3, R3, 0x1 ;  /* 0x0000000103030836 */ /* 0x000fc80000000000 */
[----:B------:R-:W-:Y:S01]  /*05d0*/  IMAD.MOV.U32 R2, RZ, RZ, R3 ;  /* 0x000000ffff027224 */ /* 0x000fe200078e0003 */
[----:B------:R-:W-:-:S03]  /*05e0*/  SHF.R.S32.HI R3, RZ, 0x1f, R0 ;  /* 0x0000001fff037819 */ /* 0x000fc60000011400 */
[----:B------:R-:W-:Y:S01]  /*05f0*/  @!P3 IMAD.MOV R2, RZ, RZ, -R2 ;  /* 0x000000ffff02b224 */ /* 0x000fe200078e0a02 */
[----:B------:R-:W-:Y:S02]  /*0600*/  @!P2 LOP3.LUT R2, RZ, R4, RZ, 0x33, !PT ;  /* 0x00000004ff02a212 */ /* 0x000fe400078e33ff */
[----:B------:R-:W-:-:S03]  /*0610*/  LEA.HI R3, R3, R0, RZ, 0x7 ;  /* 0x0000000003037211 */ /* 0x000fc600078f38ff */
[----:B------:R-:W-:Y:S02]  /*0620*/  IMAD.SHL.U32 R8, R2, 0x8, RZ ;  /* 0x0000000802087824 */ /* 0x000fe400078e00ff */
[----:B------:R-:W-:-:S03]  /*0630*/  IMAD.MOV R2, RZ, RZ, -R2 ;  /* 0x000000ffff027224 */ /* 0x000fc600078e0a02 */
[----:B------:R-:W-:Y:S01]  /*0640*/  LEA.HI.SX32 R3, R3, -R8, 0x19 ;  /* 0x8000000803037211 */ /* 0x000fe200078fcaff */
[----:B------:R-:W-:-:S03]  /*0650*/  IMAD R10, R4, R2, R5 ;  /* 0x00000002040a7224 */ /* 0x000fc600078e0205 */
[----:B------:R-:W-:Y:S02]  /*0660*/  VIMNMX R11, PT, PT, R3, 0x8, PT ;  /* 0x00000008030b7848 */ /* 0x000fe40003fe0100 */
[----:B------:R-:W-:Y:S02]  /*0670*/  IABS R9, R10 ;  /* 0x0000000a00097213 */ /* 0x000fe40000000000 */
[-C--:B------:R-:W-:Y:S02]  /*0680*/  IABS R7, R11.reuse ;  /* 0x0000000b00077213 */ /* 0x080fe40000000000 */
[----:B------:R-:W-:Y:S02]  /*0690*/  IABS R4, R11 ;  /* 0x0000000b00047213 */ /* 0x000fe40000000000 */
[----:B------:R-:W2:Y:S08]  /*06a0*/  I2F.RP R0, R7 ;  /* 0x0000000700007306 */ /* 0x000eb00000209400 */
[----:B--2---:R-:W2:Y:S02]  /*06b0*/  MUFU.RCP R0, R0 ;  /* 0x0000000000007308 */ /* 0x004ea40000001000 */
[----:B--2---:R-:W-:-:S02]  /*06c0*/  VIADD R3, R0, 0xffffffe ;  /* 0x0ffffffe00037836 */ /* 0x004fc40000000000 */
[----:B------:R-:W-:-:S04]  /*06d0*/  IMAD.MOV R0, RZ, RZ, -R4 ;  /* 0x000000ffff007224 */ /* 0x000fc800078e0a04 */
[----:B------:R-:W2:Y:S02]  /*06e0*/  F2I.FTZ.U32.TRUNC.NTZ R3, R3 ;  /* 0x0000000300037305 */ /* 0x000ea4000021f000 */
[----:B--2---:R-:W-:-:S04]  /*06f0*/  IMAD.MOV R6, RZ, RZ, -R3 ;  /* 0x000000ffff067224 */ /* 0x004fc800078e0a03 */
[----:B------:R-:W-:Y:S02]  /*0700*/  IMAD.MOV.U32 R2, RZ, RZ, R6 ;  /* 0x000000ffff027224 */ /* 0x000fe400078e0006 */
[----:B------:R-:W2:Y:S02]  /*0710*/  I2F.RP R6, R28 ;  /* 0x0000001c00067306 */ /* 0x000ea40000209400 */
[----:B------:R-:W-:Y:S02]  /*0720*/  IMAD R5, R2, R7, RZ ;  /* 0x0000000702057224 */ /* 0x000fe400078e02ff */
[----:B------:R-:W-:-:S04]  /*0730*/  IMAD.MOV.U32 R2, RZ, RZ, RZ ;  /* 0x000000ffff027224 */ /* 0x000fc800078e00ff */
[----:B------:R-:W-:Y:S02]  /*0740*/  IMAD.HI.U32 R2, R3, R5, R2 ;  /* 0x0000000503027227 */ /* 0x000fe400078e0002 */
[----:B------:R-:W3:Y:S04]  /*0750*/  I2F.RP R3, R13 ;  /* 0x0000000d00037306 */ /* 0x000ee80000209400 */
[----:B------:R-:W-:-:S04]  /*0760*/  IMAD.HI.U32 R2, R2, R9, RZ ;  /* 0x0000000902027227 */ /* 0x000fc800078e00ff */
[----:B------:R-:W-:Y:S01]  /*0770*/  IMAD R0, R2, R0, R9 ;  /* 0x0000000002007224 */ /* 0x000fe200078e0209 */
[----:B--2---:R-:W2:Y:S01]  /*0780*/  MUFU.RCP R6, R6 ;  /* 0x0000000600067308 */ /* 0x004ea20000001000 */
[----:B----4-:R-:W-:-:S03]  /*0790*/  IMAD R9, R31, 0x40, R38 ;  /* 0x000000401f097824 */ /* 0x010fc600078e0226 */
[----:B------:R-:W-:-:S04]  /*07a0*/  ISETP.GT.U32.AND P2, PT, R7, R0, PT ;  /* 0x000000000700720c */ /* 0x000fc80003f44070 */
[----:B---3--:R-:W3:Y:S09]  /*07b0*/  MUFU.RCP R3, R3 ;  /* 0x0000000300037308 */ /* 0x008ef20000001000 */
[----:B------:R-:W-:Y:S02]  /*07c0*/  @!P2 IMAD.IADD R0, R0, 0x1, -R7 ;  /* 0x000000010000a824 */ /* 0x000fe400078e0a07 */
[----:B------:R-:W-:Y:S01]  /*07d0*/  @!P2 VIADD R2, R2, 0x1 ;  /* 0x000000010202a836 */ /* 0x000fe20000000000 */
[----:B------:R-:W-:-:S02]  /*07e0*/  ISETP.NE.AND P2, PT, R11, RZ, PT ;  /* 0x000000ff0b00720c */ /* 0x000fc40003f45270 */
[----:B------:R-:W-:Y:S01]  /*07f0*/  ISETP.GE.U32.AND P0, PT, R0, R7, PT ;  /* 0x000000070000720c */ /* 0x000fe20003f06070 */
[----:B--2---:R-:W-:Y:S01]  /*0800*/  VIADD R7, R6, 0xffffffe ;  /* 0x0ffffffe06077836 */ /* 0x004fe20000000000 */
[----:B------:R-:W-:Y:S01]  /*0810*/  LOP3.LUT R0, R10, R11, RZ, 0x3c, !PT ;  /* 0x0000000b0a007212 */ /* 0x000fe200078e3cff */
[----:B---3--:R-:W-:Y:S01]  /*0820*/  VIADD R4, R3, 0xffffffe ;  /* 0x0ffffffe03047836 */ /* 0x008fe20000000000 */
[----:B------:R-:W-:Y:S02]  /*0830*/  LOP3.LUT R3, R39, 0x7f, RZ, 0xc0, !PT ;  /* 0x0000007f27037812 */ /* 0x000fe400078ec0ff */
[----:B------:R-:W-:Y:S01]  /*0840*/  ISETP.GE.AND P3, PT, R0, RZ, PT ;  /* 0x000000ff0000720c */ /* 0x000fe20003f66270 */
[----:B------:R2:W3:Y:S06]  /*0850*/  F2I.FTZ.U32.TRUNC.NTZ R5, R4 ;  /* 0x0000000400057305 */ /* 0x0004ec000021f000 */
[----:B------:R-:W-:-:S02]  /*0860*/  @P0 VIADD R2, R2, 0x1 ;  /* 0x0000000102020836 */ /* 0x000fc40000000000 */
[----:B------:R-:W4:Y:S01]  /*0870*/  F2I.FTZ.U32.TRUNC.NTZ R7, R7 ;  /* 0x0000000700077305 */ /* 0x000f22000021f000 */
[----:B--2---:R-:W-:Y:S02]  /*0880*/  IMAD.MOV.U32 R4, RZ, RZ, RZ ;  /* 0x000000ffff047224 */ /* 0x004fe400078e00ff */
[----:B------:R-:W-:-:S04]  /*0890*/  IMAD.MOV.U32 R12, RZ, RZ, R2 ;  /* 0x000000ffff0c7224 */ /* 0x000fc800078e0002 */
[----:B------:R-:W-:Y:S01]  /*08a0*/  @!P3 IMAD.MOV R12, RZ, RZ, -R12 ;  /* 0x000000ffff0cb224 */ /* 0x000fe200078e0a0c */
[----:B------:R-:W-:Y:S01]  /*08b0*/  @!P2 LOP3.LUT R12, RZ, R11, RZ, 0x33, !PT ;  /* 0x0000000bff0ca212 */ /* 0x000fe200078e33ff */
[----:B---3--:R-:W-:-:S04]  /*08c0*/  IMAD.MOV R6, RZ, RZ, -R5 ;  /* 0x000000ffff067224 */ /* 0x008fc800078e0a05 */
[----:B------:R-:W-:Y:S02]  /*08d0*/  IMAD.MOV R0, RZ, RZ, -R12 ;  /* 0x000000ffff007224 */ /* 0x000fe400078e0a0c */
[----:B----4-:R-:W-:Y:S02]  /*08e0*/  IMAD.MOV R15, RZ, RZ, -R7 ;  /* 0x000000ffff0f7224 */ /* 0x010fe400078e0a07 */
[----:B------:R-:W-:Y:S02]  /*08f0*/  IMAD R0, R11, R0, R10 ;  /* 0x000000000b007224 */ /* 0x000fe400078e020a */
[----:B------:R-:W-:Y:S02]  /*0900*/  IMAD R11, R6, R13, RZ ;  /* 0x0000000d060b7224 */ /* 0x000fe400078e02ff */
[----:B------:R-:W-:Y:S02]  /*0910*/  IMAD.IADD R0, R8, 0x1, R0 ;  /* 0x0000000108007824 */ /* 0x000fe400078e0200 */
[----:B------:R-:W-:-:S04]  /*0920*/  IMAD.HI.U32 R4, R5, R11, R4 ;  /* 0x0000000b05047227 */ /* 0x000fc800078e0004 */
[----:B------:R-:W-:Y:S02]  /*0930*/  IMAD R2, R0, 0x80, R3 ;  /* 0x0000008000027824 */ /* 0x000fe400078e0203 */
[----:B------:R-:W-:Y:S02]  /*0940*/  IMAD.SHL.U32 R0, R12, 0x80, RZ ;  /* 0x000000800c007824 */ /* 0x000fe400078e00ff */
[----:B------:R-:W-:Y:S01]  /*0950*/  IMAD R11, R15, R28, RZ ;  /* 0x0000001c0f0b7224 */ /* 0x000fe200078e02ff */
[----:B------:R-:W-:Y:S02]  /*0960*/  IABS R6, R2 ;  /* 0x0000000200067213 */ /* 0x000fe40000000000 */
[----:B------:R-:W-:-:S03]  /*0970*/  LOP3.LUT R9, R0, 0x43, R9, 0xf8, !PT ;  /* 0x0000004300097812 */ /* 0x000fc600078ef809 */
[----:B------:R-:W-:Y:S01]  /*0980*/  IMAD.MOV.U32 R5, RZ, RZ, R6 ;  /* 0x000000ffff057224 */ /* 0x000fe200078e0006 */
[----:B------:R-:W-:Y:S01]  /*0990*/  IABS R8, R9 ;  /* 0x0000000900087213 */ /* 0x000fe20000000000 */
[----:B------:R-:W-:Y:S01]  /*09a0*/  IMAD.MOV.U32 R6, RZ, RZ, RZ ;  /* 0x000000ffff067224 */ /* 0x000fe200078e00ff */
[C---:B------:R-:W-:Y:S01]  /*09b0*/  LOP3.LUT R21, R9.reuse, 0x3c, RZ, 0xfc, !PT ;  /* 0x0000003c09157812 */ /* 0x040fe200078efcff */
[----:B------:R-:W-:Y:S01]  /*09c0*/  IMAD.HI.U32 R4, R4, R5, RZ ;  /* 0x0000000504047227 */ /* 0x000fe200078e00ff */
[----:B------:R-:W-:Y:S02]  /*09d0*/  LOP3.LUT R18, R9, 0x4, RZ, 0xfc, !PT ;  /* 0x0000000409127812 */ /* 0x000fe400078efcff */
[----:B------:R-:W-:Y:S01]  /*09e0*/  IABS R15, R21 ;  /* 0x00000015000f7213 */ /* 0x000fe20000000000 */
[----:B------:R-:W-:Y:S01]  /*09f0*/  IMAD.HI.U32 R7, R7, R11, R6 ;  /* 0x0000000b07077227 */ /* 0x000fe200078e0006 */
[----:B------:R-:W-:Y:S02]  /*0a00*/  LOP3.LUT R19, R9, 0x8, RZ, 0xfc, !PT ;  /* 0x0000000809137812 */ /* 0x000fe400078efcff */
[----:B------:R-:W-:Y:S01]  /*0a10*/  IABS R10, R18 ;  /* 0x00000012000a7213 */ /* 0x000fe20000000000 */
[----:B------:R-:W-:Y:S01]  /*0a20*/  IMAD.MOV R6, RZ, RZ, -R4 ;  /* 0x000000ffff067224 */ /* 0x000fe200078e0a04 */
[----:B------:R-:W-:Y:S01]  /*0a30*/  IABS R12, R19 ;  /* 0x00000013000c7213 */ /* 0x000fe20000000000 */
[----:B------:R-:W-:Y:S01]  /*0a40*/  IMAD.HI.U32 R4, R7, R8, RZ ;  /* 0x0000000807047227 */ /* 0x000fe200078e00ff */
[----:B------:R-:W-:-:S02]  /*0a50*/  LOP3.LUT R20, R9, 0x10, RZ, 0xfc, !PT ;  /* 0x0000001009147812 */ /* 0x000fc400078efcff */
[----:B------:R-:W-:Y:S01]  /*0a60*/  LOP3.LUT R24, R9, 0x14, RZ, 0xfc, !PT ;  /* 0x0000001409187812 */ /* 0x000fe200078efcff */
[----:B------:R-:W-:Y:S01]  /*0a70*/  IMAD R6, R13, R6, R5 ;  /* 0x000000060d067224 */ /* 0x000fe200078e0205 */
[C---:B------:R-:W-:Y:S01]  /*0a80*/  LOP3.LUT R25, R9.reuse, 0x18, RZ, 0xfc, !PT ;  /* 0x0000001809197812 */ /* 0x040fe200078efcff */
[----:B------:R-:W-:Y:S01]  /*0a90*/  IMAD.MOV R11, RZ, RZ, -R4 ;  /* 0x000000ffff0b7224 */ /* 0x000fe200078e0a04 */
[----:B------:R-:W-:Y:S01]  /*0aa0*/  LOP3.LUT R29, R9, 0x1c, RZ, 0xfc, !PT ;  /* 0x0000001c091d7812 */ /* 0x000fe200078efcff */
[----:B------:R-:W-:Y:S01]  /*0ab0*/  IMAD.HI.U32 R5, R7, R15, RZ ;  /* 0x0000000f07057227 */ /* 0x000fe200078e00ff */
[----:B------:R-:W-:Y:S02]  /*0ac0*/  ISETP.GT.U32.AND P0, PT, R13, R6, PT ;  /* 0x000000060d00720c */ /* 0x000fe40003f04070 */
[C---:B------:R-:W-:Y:S01]  /*0ad0*/  LOP3.LUT R30, R9.reuse, 0x20, RZ, 0xfc, !PT ;  /* 0x00000020091e7812 */ /* 0x040fe200078efcff */
[C---:B------:R-:W-:Y:S01]  /*0ae0*/  IMAD R4, R28.reuse, R11, R8 ;  /* 0x0000000b1c047224 */ /* 0x040fe200078e0208 */
[----:B------:R-:W-:Y:S01]  /*0af0*/  LOP3.LUT R32, R9, 0x24, RZ, 0xfc, !PT ;  /* 0x0000002409207812 */ /* 0x000fe200078efcff */
[----:B------:R-:W-:Y:S01]  /*0b00*/  IMAD.MOV R14, RZ, RZ, -R5 ;  /* 0x000000ffff0e7224 */ /* 0x000fe200078e0a05 */
[----:B------:R-:W-:Y:S01]  /*0b10*/  IABS R22, R30 ;  /* 0x0000001e00167213 */ /* 0x000fe20000000000 */
[----:B------:R-:W-:Y:S01]  /*0b20*/  IMAD.HI.U32 R5, R7, R10, RZ ;  /* 0x0000000a07057227 */ /* 0x000fe200078e00ff */
[----:B------:R-:W-:-:S02]  /*0b30*/  ISETP.GT.U32.AND P3, PT, R28, R4, PT ;  /* 0x000000041c00720c */ /* 0x000fc40003f64070 */
[----:B------:R-:W-:Y:S01]  /*0b40*/  IABS R23, R32 ;  /* 0x0000002000177213 */ /* 0x000fe20000000000 */
[----:B------:R-:W-:Y:S01]  /*0b50*/  IMAD.HI.U32 R8, R7, R12, RZ ;  /* 0x0000000c07087227 */ /* 0x000fe200078e00ff */
[C---:B------:R-:W-:Y:S02]  /*0b60*/  LOP3.LUT R33, R9.reuse, 0x28, RZ, 0xfc, !PT ;  /* 0x0000002809217812 */ /* 0x040fe400078efcff */
[C---:B------:R-:W-:Y:S01]  /*0b70*/  LOP3.LUT R34, R9.reuse, 0x2c, RZ, 0xfc, !PT ;  /* 0x0000002c09227812 */ /* 0x040fe200078efcff */
[----:B------:R-:W-:Y:S01]  /*0b80*/  IMAD.MOV R5, RZ, RZ, -R5 ;  /* 0x000000ffff057224 */ /* 0x000fe200078e0a05 */
[C---:B------:R-:W-:Y:S01]  /*0b90*/  LOP3.LUT R35, R9.reuse, 0x30, RZ, 0xfc, !PT ;  /* 0x0000003009237812 */ /* 0x040fe200078efcff */
[----:B------:R-:W-:Y:S01]  /*0ba0*/  IMAD.MOV R11, RZ, RZ, -R8 ;  /* 0x000000ffff0b7224 */ /* 0x000fe200078e0a08 */
[C---:B------:R-:W-:Y:S01]  /*0bb0*/  LOP3.LUT R36, R9.reuse, 0x34, RZ, 0xfc, !PT ;  /* 0x0000003409247812 */ /* 0x040fe200078efcff */
[C---:B------:R-:W-:Y:S01]  /*0bc0*/  IMAD R5, R28.reuse, R5, R10 ;  /* 0x000000051c057224 */ /* 0x040fe200078e020a */
[----:B------:R-:W-:Y:S01]  /*0bd0*/  LOP3.LUT R10, R9, 0xc, RZ, 0xfc, !PT ;  /* 0x0000000c090a7812 */ /* 0x000fe200078efcff */
[C---:B------:R-:W-:Y:S01]  /*0be0*/  IMAD R11, R28.reuse, R11, R12 ;  /* 0x0000000b1c0b7224 */ /* 0x040fe200078e020c */
[----:B------:R-:W-:Y:S01]  /*0bf0*/  IABS R27, R36 ;  /* 0x00000024001b7213 */ /* 0x000fe20000000000 */
[C---:B------:R-:W-:Y:S01]  /*0c00*/  IMAD R15, R28.reuse, R14, R15 ;  /* 0x0000000e1c0f7224 */ /* 0x040fe200078e020f */
[----:B------:R-:W-:Y:S01]  /*0c10*/  ISETP.GT.U32.AND P5, PT, R28, R5, PT ;  /* 0x000000051c00720c */ /* 0x000fe20003fa4070 */
[----:B------:R-:W-:Y:S01]  /*0c20*/  @!P3 IMAD.IADD R4, R4, 0x1, -R28 ;  /* 0x000000010404b824 */ /* 0x000fe200078e0a1c */
[----:B------:R-:W-:Y:S01]  /*0c30*/  ISETP.GT.U32.AND P3, PT, R28, R11, PT ;  /* 0x0000000b1c00720c */ /* 0x000fe20003f64070 */
[----:B------:R-:W-:Y:S01]  /*0c40*/  @!P0 IMAD.IADD R6, R6, 0x1, -R13 ;  /* 0x0000000106068824 */ /* 0x000fe200078e0a0d */
[----:B------:R-:W-:-:S02]  /*0c50*/  ISETP.GT.U32.AND P4, PT, R28, R15, PT ;  /* 0x0000000f1c00720c */ /* 0x000fc40003f84070 */
[----:B------:R-:W-:Y:S02]  /*0c60*/  ISETP.GT.U32.AND P6, PT, R28, R4, PT ;  /* 0x000000041c00720c */ /* 0x000fe40003fc4070 */
[----:B------:R-:W-:Y:S02]  /*0c70*/  ISETP.GT.U32.AND P2, PT, R13, R6, PT ;  /* 0x000000060d00720c */ /* 0x000fe40003f44070 */
[----:B------:R-:W-:Y:S02]  /*0c80*/  IABS R12, R10 ;  /* 0x0000000a000c7213 */ /* 0x000fe40000000000 */
[----:B------:R-:W-:Y:S01]  /*0c90*/  MOV R14, 0x400 ;  /* 0x00000400000e7802 */ /* 0x000fe20000000f00 */
[--C-:B------:R-:W-:Y:S01]  /*0ca0*/  @!P5 IMAD.IADD R5, R5, 0x1, -R28.reuse ;  /* 0x000000010505d824 */ /* 0x100fe200078e0a1c */
[----:B------:R-:W-:Y:S01]  /*0cb0*/  ISETP.GE.AND P5, PT, R9, RZ, PT ;  /* 0x000000ff0900720c */ /* 0x000fe20003fa6270 */
[----:B------:R-:W-:Y:S01]  /*0cc0*/  @!P3 IMAD.IADD R11, R11, 0x1, -R28 ;  /* 0x000000010b0bb824 */ /* 0x000fe200078e0a1c */
[----:B------:R-:W-:Y:S01]  /*0cd0*/  R2UR UR11, R14 ;  /* 0x000000000e0b72ca */ /* 0x000fe200000e0000 */
[----:B------:R-:W-:Y:S01]  /*0ce0*/  IMAD.HI.U32 R8, R7, R12, RZ ;  /* 0x0000000c07087227 */ /* 0x000fe200078e00ff */
[----:B------:R-:W-:-:S02]  /*0cf0*/  ISETP.GT.U32.AND P3, PT, R28, R5, PT ;  /* 0x000000051c00720c */ /* 0x000fc40003f64070 */
[----:B------:R-:W-:Y:S01]  /*0d00*/  IABS R14, R20 ;  /* 0x00000014000e7213 */ /* 0x000fe20000000000 */
[--C-:B------:R-:W-:Y:S01]  /*0d10*/  @!P4 IMAD.IADD R15, R15, 0x1, -R28.reuse ;  /* 0x000000010f0fc824 */ /* 0x100fe200078e0a1c */
[----:B------:R-:W-:Y:S01]  /*0d20*/  ISETP.GE.AND P4, PT, R18, RZ, PT ;  /* 0x000000ff1200720c */ /* 0x000fe20003f86270 */
[----:B------:R-:W-:Y:S01]  /*0d30*/  @!P6 IMAD.IADD R4, R4, 0x1, -R28 ;  /* 0x000000010404e824 */ /* 0x000fe200078e0a1c */
[----:B------:R-:W-:Y:S01]  /*0d40*/  ISETP.GT.U32.AND P6, PT, R28, R11, PT ;  /* 0x0000000b1c00720c */ /* 0x000fe20003fc4070 */
[----:B------:R-:W-:Y:S01]  /*0d50*/  @!P2 IMAD.IADD R6, R6, 0x1, -R13 ;  /* 0x000000010606a824 */ /* 0x000fe200078e0a0d */
[C---:B------:R-:W-:Y:S01]  /*0d60*/  ISETP.GT.U32.AND P0, PT, R28.reuse, R15, PT ;  /* 0x0000000f1c00720c */ /* 0x040fe20003f04070 */
[----:B------:R-:W-:Y:S01]  /*0d70*/  IMAD.MOV R13, RZ, RZ, -R8 ;  /* 0x000000ffff0d7224 */ /* 0x000fe200078e0a08 */
[----:B------:R-:W-:Y:S01]  /*0d80*/  ISETP.GE.AND P2, PT, R19, RZ, PT ;  /* 0x000000ff1300720c */ /* 0x000fe20003f46270 */
[----:B------:R-:W-:Y:S01]  /*0d90*/  IMAD.MOV.U32 R8, RZ, RZ, R4 ;  /* 0x000000ffff087224 */ /* 0x000fe200078e0004 */
[----:B-1----:R-:W-:Y:S01]  /*0da0*/  ULEA UR11, UR4, UR11, 0x18 ;  /* 0x0000000b040b7291 */ /* 0x002fe2000f8ec0ff */
[----:B------:R-:W-:Y:S01]  /*0db0*/  IMAD R4, R28, R13, R12 ;  /* 0x0000000d1c047224 */ /* 0x000fe200078e020c */
[----:B------:R-:W-:Y:S01]  /*0dc0*/  IABS R12, R24 ;  /* 0x00000018000c7213 */ /* 0x000fe20000000000 */
[----:B------:R-:W-:-:S02]  /*0dd0*/  @!P3 IMAD.IADD R5, R5, 0x1, -R28 ;  /* 0x000000010505b824 */ /* 0x000fc400078e0a1c */
[----:B------:R-:W-:Y:S01]  /*0de0*/  @!P5 IMAD.MOV R8, RZ, RZ, -R8 ;  /* 0x000000ffff08d224 */ /* 0x000fe200078e0a08 */
[----:B------:R-:W-:Y:S01]  /*0df0*/  ISETP.GT.U32.AND P3, PT, R28, R4, PT ;  /* 0x000000041c00720c */ /* 0x000fe20003f64070 */
[--C-:B------:R-:W-:Y:S01]  /*0e00*/  @!P6 IMAD.IADD R11, R11, 0x1, -R28.reuse ;  /* 0x000000010b0be824 */ /* 0x100fe200078e0a1c */
[----:B------:R-:W-:Y:S01]  /*0e10*/  ISETP.GE.AND P6, PT, R21, RZ, PT ;  /* 0x000000ff1500720c */ /* 0x000fe20003fc6270 */
[----:B------:R-:W-:Y:S01]  /*0e20*/  @!P0 IMAD.IADD R15, R15, 0x1, -R28 ;  /* 0x000000010f0f8824 */ /* 0x000fe200078e0a1c */
[----:B------:R-:W-:Y:S01]  /*0e30*/  ISETP.GE.AND P0, PT, R10, RZ, PT ;  /* 0x000000ff0a00720c */ /* 0x000fe20003f06270 */
[C---:B------:R-:W-:Y:S01]  /*0e40*/  IMAD.HI.U32 R10, R7.reuse, R14, RZ ;  /* 0x0000000e070a7227 */ /* 0x040fe200078e00ff */
[----:B------:R-:W-:Y:S02]  /*0e50*/  ISETP.GE.AND P5, PT, R20, RZ, PT ;  /* 0x000000ff1400720c */ /* 0x000fe40003fa6270 */
[----:B------:R-:W-:Y:S01]  /*0e60*/  IABS R20, R25 ;  /* 0x0000001900147213 */ /* 0x000fe20000000000 */
[----:B------:R-:W-:Y:S01]  /*0e70*/  IMAD.MOV R13, RZ, RZ, -R10 ;  /* 0x000000ffff0d7224 */ /* 0x000fe200078e0a0a */
[----:B------:R-:W-:Y:S01]  /*0e80*/  IABS R21, R29 ;  /* 0x0000001d00157213 */ /* 0x000fe20000000000 */
[----:B------:R-:W-:-:S04]  /*0e90*/  IMAD.HI.U32 R10, R7, R12, RZ ;  /* 0x0000000c070a7227 */ /* 0x000fc800078e00ff */
[----:B------:R-:W-:Y:S02]  /*0ea0*/  @!P3 IMAD.IADD R4, R4, 0x1, -R28 ;  /* 0x000000010404b824 */ /* 0x000fe400078e0a1c */
[----:B------:R-:W-:Y:S02]  /*0eb0*/  IMAD.MOV.U32 R26, RZ, RZ, R15 ;  /* 0x000000ffff1a7224 */ /* 0x000fe400078e000f */
[----:B------:R-:W-:Y:S02]  /*0ec0*/  IMAD.MOV R19, RZ, RZ, -R10 ;  /* 0x000000ffff137224 */ /* 0x000fe400078e0a0a */
[----:B------:R-:W-:Y:S01]  /*0ed0*/  @!P6 IMAD.MOV R26, RZ, RZ, -R26 ;  /* 0x000000ffff1ae224 */ /* 0x000fe200078e0a1a */
[----:B------:R-:W-:Y:S01]  /*0ee0*/  ISETP.GT.U32.AND P6, PT, R28, R4, PT ;  /* 0x000000041c00720c */ /* 0x000fe20003fc4070 */
[----:B------:R-:W-:-:S04]  /*0ef0*/  IMAD.HI.U32 R10, R7, R20, RZ ;  /* 0x00000014070a7227 */ /* 0x000fc800078e00ff */
[C---:B------:R-:W-:Y:S02]  /*0f00*/  IMAD R13, R28.reuse, R13, R14 ;  /* 0x0000000d1c0d7224 */ /* 0x040fe400078e020e */
[----:B------:R-:W-:Y:S02]  /*0f10*/  IMAD.MOV R15, RZ, RZ, -R10 ;  /* 0x000000ffff0f7224 */ /* 0x000fe400078e0a0a */
[C---:B------:R-:W-:Y:S01]  /*0f20*/  IMAD R14, R28.reuse, R19, R12 ;  /* 0x000000131c0e7224 */ /* 0x040fe200078e020c */
[C---:B------:R-:W-:Y:S01]  /*0f30*/  ISETP.GT.U32.AND P3, PT, R28.reuse, R13, PT ;  /* 0x0000000d1c00720c */ /* 0x040fe20003f64070 */
[----:B------:R-:W-:Y:S02]  /*0f40*/  IMAD.MOV.U32 R10, RZ, RZ, R5 ;  /* 0x000000ffff0a7224 */ /* 0x000fe400078e0005 */
[C---:B------:R-:W-:Y:S02]  /*0f50*/  IMAD R5, R28.reuse, R15, R20 ;  /* 0x0000000f1c057224 */ /* 0x040fe400078e0214 */
[----:B------:R-:W-:Y:S01]  /*0f60*/  @!P4 IMAD.MOV R10, RZ, RZ, -R10 ;  /* 0x000000ffff0ac224 */ /* 0x000fe200078e0a0a */
[----:B------:R-:W-:Y:S01]  /*0f70*/  ISETP.GT.U32.AND P4, PT, R28, R14, PT ;  /* 0x0000000e1c00720c */ /* 0x000fe20003f84070 */
[----:B------:R-:W-:Y:S01]  /*0f80*/  @!P6 IMAD.IADD R4, R4, 0x1, -R28 ;  /* 0x000000010404e824 */ /* 0x000fe200078e0a1c */
[----:B------:R-:W-:Y:S01]  /*0f90*/  ISETP.GT.U32.AND P6, PT, R28, R5, PT ;  /* 0x000000051c00720c */ /* 0x000fe20003fc4070 */
[----:B------:R-:W-:-:S04]  /*0fa0*/  IMAD.HI.U32 R12, R7, R21, RZ ;  /* 0x00000015070c7227 */ /* 0x000fc800078e00ff */
[----:B------:R-:W-:Y:S02]  /*0fb0*/  IMAD.MOV R12, RZ, RZ, -R12 ;  /* 0x000000ffff0c7224 */ /* 0x000fe400078e0a0c */
[----:B------:R-:W-:-:S04]  /*0fc0*/  IMAD.HI.U32 R18, R7, R22, RZ ;  /* 0x0000001607127227 */ /* 0x000fc800078e00ff */
[----:B------:R-:W-:Y:S02]  /*0fd0*/  IMAD R15, R28, R12, R21 ;  /* 0x0000000c1c0f7224 */ /* 0x000fe400078e0215 */
[--C-:B------:R-:W-:Y:S02]  /*0fe0*/  @!P4 IMAD.IADD R14, R14, 0x1, -R28.reuse ;  /* 0x000000010e0ec824 */ /* 0x100fe400078e0a1c */
[--C-:B------:R-:W-:Y:S01]  /*0ff0*/  @!P6 IMAD.IADD R5, R5, 0x1, -R28.reuse ;  /* 0x000000010505e824 */ /* 0x100fe200078e0a1c */
[C---:B------:R-:W-:Y:S01]  /*1000*/  ISETP.GT.U32.AND P4, PT, R28.reuse, R15, PT ;  /* 0x0000000f1c00720c */ /* 0x040fe20003f84070 */
[----:B------:R-:W-:Y:S01]  /*1010*/  @!P3 IMAD.IADD R13, R13, 0x1, -R28 ;  /* 0x000000010d0db824 */ /* 0x000fe200078e0a1c */
[----:B------:R-:W-:Y:S01]  /*1020*/  ISETP.GT.U32.AND P6, PT, R28, R14, PT ;  /* 0x0000000e1c00720c */ /* 0x000fe20003fc4070 */
[----:B------:R-:W-:-:S03]  /*1030*/  IMAD.HI.U32 R19, R7, R23, RZ ;  /* 0x0000001707137227 */ /* 0x000fc600078e00ff */
[C---:B------:R-:W-:Y:S01]  /*1040*/  ISETP.GT.U32.AND P3, PT, R28.reuse, R13, PT ;  /* 0x0000000d1c00720c */ /* 0x040fe20003f64070 */
[----:B------:R-:W-:Y:S02]  /*1050*/  IMAD.MOV R21, RZ, RZ, -R18 ;  /* 0x000000ffff157224 */ /* 0x000fe400078e0a12 */
[----:B------:R-:W-:Y:S02]  /*1060*/  IMAD.MOV.U32 R12, RZ, RZ, R4 ;  /* 0x000000ffff0c7224 */ /* 0x000fe400078e0004 */
[----:B------:R-:W-:Y:S02]  /*1070*/  IMAD.MOV R20, RZ, RZ, -R19 ;  /* 0x000000ffff147224 */ /* 0x000fe400078e0a13 */
[C---:B------:R-:W-:Y:S01]  /*1080*/  IMAD R19, R28.reuse, R21, R22 ;  /* 0x000000151c137224 */ /* 0x040fe200078e0216 */
[----:B------:R-:W-:Y:S01]  /*1090*/  IABS R21, R33 ;  /* 0x0000002100157213 */ /* 0x000fe20000000000 */
[----:B------:R-:W-:Y:S01]  /*10a0*/  @!P0 IMAD.MOV R12, RZ, RZ, -R12 ;  /* 0x000000ffff0c8224 */ /* 0x000fe200078e0a0c */
[----:B------:R-:W-:Y:S01]  /*10b0*/  ISETP.GT.U32.AND P0, PT, R28, R5, PT ;  /* 0x000000051c00720c */ /* 0x000fe20003f04070 */
[----:B------:R-:W-:-:S02]  /*10c0*/  @!P4 IMAD.IADD R15, R15, 0x1, -R28 ;  /* 0x000000010f0fc824 */ /* 0x000fc400078e0a1c */
[----:B------:R-:W-:Y:S01]  /*10d0*/  @!P6 IMAD.IADD R14, R14, 0x1, -R28 ;  /* 0x000000010e0ee824 */ /* 0x000fe200078e0a1c */
[C---:B------:R-:W-:Y:S01]  /*10e0*/  ISETP.GT.U32.AND P6, PT, R28.reuse, R19, PT ;  /* 0x000000131c00720c */ /* 0x040fe20003fc4070 */
[----:B------:R-:W-:Y:S01]  /*10f0*/  IMAD.HI.U32 R4, R7, R21, RZ ;  /* 0x0000001507047227 */ /* 0x000fe200078e00ff */
[----:B------:R-:W-:-:S03]  /*1100*/  ISETP.GT.U32.AND P4, PT, R28, R15, PT ;  /* 0x0000000f1c00720c */ /* 0x000fc60003f84070 */
[----:B------:R-:W-:Y:S02]  /*1110*/  IMAD R20, R28, R20, R23 ;  /* 0x000000141c147224 */ /* 0x000fe400078e0217 */
[----:B------:R-:W-:Y:S01]  /*1120*/  @!P2 IMAD.MOV R11, RZ, RZ, -R11 ;  /* 0x000000ffff0ba224 */ /* 0x000fe200078e0a0b */
[----:B------:R-:W-:Y:S01]  /*1130*/  ISETP.GE.AND P2, PT, R24, RZ, PT ;  /* 0x000000ff1800720c */ /* 0x000fe20003f46270 */
[----:B------:R-:W-:Y:S01]  /*1140*/  IMAD.MOV R23, RZ, RZ, -R4 ;  /* 0x000000ffff177224 */ /* 0x000fe200078e0a04 */
[----:B------:R-:W-:Y:S01]  /*1150*/  IABS R24, R34 ;  /* 0x0000002200187213 */ /* 0x000fe20000000000 */
[--C-:B------:R-:W-:Y:S01]  /*1160*/  @!P3 IMAD.IADD R13, R13, 0x1, -R28.reuse ;  /* 0x000000010d0db824 */ /* 0x100fe200078e0a1c */
[----:B------:R-:W-:Y:S01]  /*1170*/  ISETP.GE.AND P3, PT, R25, RZ, PT ;  /* 0x000000ff1900720c */ /* 0x000fe20003f66270 */
[----:B------:R-:W-:Y:S01]  /*1180*/  @!P0 IMAD.IADD R5, R5, 0x1, -R28 ;  /* 0x0000000105058824 */ /* 0x000fe200078e0a1c */
[----:B------:R-:W-:Y:S01]  /*1190*/  IABS R25, R35 ;  /* 0x0000002300197213 */ /* 0x000fe20000000000 */
[C---:B------:R-:W-:Y:S01]  /*11a0*/  IMAD R21, R28.reuse, R23, R21 ;  /* 0x000000171c157224 */ /* 0x040fe200078e0215 */
[----:B------:R-:W-:Y:S01]  /*11b0*/  ISETP.GT.U32.AND P0, PT, R28, R20, PT ;  /* 0x000000141c00720c */ /* 0x000fe20003f04070 */
[----:B------:R-:W-:-:S04]  /*11c0*/  IMAD.HI.U32 R18, R7, R24, RZ ;  /* 0x0000001807127227 */ /* 0x000fc800078e00ff */
[----:B------:R-:W-:-:S04]  /*11d0*/  IMAD.HI.U32 R4, R7, R25, RZ ;  /* 0x0000001907047227 */ /* 0x000fc800078e00ff */
[--C-:B------:R-:W-:Y:S01]  /*11e0*/  @!P6 IMAD.IADD R19, R19, 0x1, -R28.reuse ;  /* 0x000000011313e824 */ /* 0x100fe200078e0a1c */
[C---:B------:R-:W-:Y:S01]  /*11f0*/  ISETP.GT.U32.AND P6, PT, R28.reuse, R21, PT ;  /* 0x000000151c00720c */ /* 0x040fe20003fc4070 */
[----:B------:R-:W-:Y:S01]  /*1200*/  @!P4 IMAD.IADD R15, R15, 0x1, -R28 ;  /* 0x000000010f0fc824 */ /* 0x000fe200078e0a1c */
[----:B------:R-:W-:Y:S01]  /*1210*/  ISETP.GE.AND P4, PT, R29, RZ, PT ;  /* 0x000000ff1d00720c */ /* 0x000fe20003f86270 */
[----:B------:R-:W-:Y:S01]  /*1220*/  IMAD.MOV R23, RZ, RZ, -R18 ;  /* 0x000000ffff177224 */ /* 0x000fe200078e0a12 */
[----:B------:R-:W-:Y:S01]  /*1230*/  LOP3.LUT R29, R9, 0x38, RZ, 0xfc, !PT ;  /* 0x00000038091d7812 */ /* 0x000fe200078efcff */
[----:B------:R-:W-:Y:S02]  /*1240*/  IMAD.MOV R4, RZ, RZ, -R4 ;  /* 0x000000ffff047224 */ /* 0x000fe400078e0a04 */
[C---:B------:R-:W-:Y:S02]  /*1250*/  IMAD R9, R28.reuse, R23, R24 ;  /* 0x000000171c097224 */ /* 0x040fe400078e0218 */
[----:B------:R-:W-:Y:S01]  /*1260*/  IMAD R23, R28, R4, R25 ;  /* 0x000000041c177224 */ /* 0x000fe200078e0219 */
[----:B------:R-:W-:Y:S01]  /*1270*/  IABS R4, R29 ;  /* 0x0000001d00047213 */ /* 0x000fe20000000000 */
[----:B------:R-:W-:Y:S01]  /*1280*/  @!P0 IMAD.IADD R20, R20, 0x1, -R28 ;  /* 0x0000000114148824 */ /* 0x000fe200078e0a1c */
[----:B------:R-:W-:Y:S01]  /*1290*/  ISETP.GE.AND P0, PT, R30, RZ, PT ;  /* 0x000000ff1e00720c */ /* 0x000fe20003f06270 */
[----:B------:R-:W-:Y:S01]  /*12a0*/  @!P5 IMAD.MOV R13, RZ, RZ, -R13 ;  /* 0x000000ffff0dd224 */ /* 0x000fe200078e0a0d */
[----:B------:R-:W-:Y:S01]  /*12b0*/  ISETP.GT.U32.AND P5, PT, R28, R19, PT ;  /* 0x000000131c00720c */ /* 0x000fe20003fa4070 */
[----:B------:R-:W-:Y:S01]  /*12c0*/  IMAD.MOV.U32 R18, RZ, RZ, R5 ;  /* 0x000000ffff127224 */ /* 0x000fe200078e0005 */
[----:B------:R-:W1:Y:S01]  /*12d0*/  LDS R25, [UR11] ;  /* 0x0000000bff197984 */ /* 0x000e620008000800 */
[----:B------:R-:W-:-:S04]  /*12e0*/  IMAD.HI.U32 R22, R7, R27, RZ ;  /* 0x0000001b07167227 */ /* 0x000fc800078e00ff */
[----:B------:R-:W-:Y:S01]  /*12f0*/  @!P6 IMAD.IADD R21, R21, 0x1, -R28 ;  /* 0x000000011515e824 */ /* 0x000fe200078e0a1c */
[----:B------:R-:W-:Y:S01]  /*1300*/  BAR.SYNC.DEFER_BLOCKING 0x0 ;  /* 0x0000000000007b1d */ /* 0x000fe20000010000 */
[----:B------:R-:W-:Y:S01]  /*1310*/  IMAD.HI.U32 R7, R7, R4, RZ ;  /* 0x0000000407077227 */ /* 0x000fe200078e00ff */
[----:B------:R-:W-:-:S03]  /*1320*/  ISETP.GT.U32.AND P6, PT, R28, R20, PT ;  /* 0x000000141c00720c */ /* 0x000fc60003fc4070 */
[----:B------:R-:W-:Y:S01]  /*1330*/  @!P3 IMAD.MOV R18, RZ, RZ, -R18 ;  /* 0x000000ffff12b224 */ /* 0x000fe200078e0a12 */
[C---:B------:R-:W-:Y:S01]  /*1340*/  ISETP.GT.U32.AND P3, PT, R28.reuse, R9, PT ;  /* 0x000000091c00720c */ /* 0x040fe20003f64070 */
[----:B------:R-:W-:Y:S02]  /*1350*/  IMAD.MOV R22, RZ, RZ, -R22 ;  /* 0x000000ffff167224 */ /* 0x000fe400078e0a16 */
[----:B------:R-:W-:Y:S02]  /*1360*/  IMAD.MOV R7, RZ, RZ, -R7 ;  /* 0x000000ffff077224 */ /* 0x000fe400078e0a07 */
[C---:B------:R-:W-:Y:S02]  /*1370*/  IMAD R24, R28.reuse, R22, R27 ;  /* 0x000000161c187224 */ /* 0x040fe400078e021b */
[C---:B------:R-:W-:Y:S02]  /*1380*/  IMAD R7, R28.reuse, R7, R4 ;  /* 0x000000071c077224 */ /* 0x040fe400078e0204 */
[----:B------:R-:W2:Y:S01]  /*1390*/  LDC.64 R4, c[0x0][0x3a0] ;  /* 0x0000e800ff047b82 */ /* 0x000ea20000000a00 */
[----:B------:R-:W-:Y:S01]  /*13a0*/  @!P4 IMAD.MOV R15, RZ, RZ, -R15 ;  /* 0x000000ffff0fc224 */ /* 0x000fe200078e0a0f */
[C---:B------:R-:W-:Y:S01]  /*13b0*/  ISETP.GT.U32.AND P4, PT, R28.reuse, R23, PT ;  /* 0x000000171c00720c */ /* 0x040fe20003f84070 */
[----:B------:R-:W-:Y:S01]  /*13c0*/  @!P5 IMAD.IADD R19, R19, 0x1, -R28 ;  /* 0x000000011313d824 */ /* 0x000fe200078e0a1c */
[C---:B------:R-:W-:Y:S01]  /*13d0*/  ISETP.GT.U32.AND P5, PT, R28.reuse, R24, PT ;  /* 0x000000181c00720c */ /* 0x040fe20003fa4070 */
[----:B------:R-:W-:Y:S01]  /*13e0*/  @!P2 IMAD.MOV R14, RZ, RZ, -R14 ;  /* 0x000000ffff0ea224 */ /* 0x000fe200078e0a0e */
[----:B------:R-:W-:Y:S01]  /*13f0*/  ISETP.GT.U32.AND P2, PT, R28, R21, PT ;  /* 0x000000151c00720c */ /* 0x000fe20003f44070 */
[--C-:B------:R-:W-:Y:S01]  /*1400*/  @!P6 IMAD.IADD R20, R20, 0x1, -R28.reuse ;  /* 0x000000011414e824 */ /* 0x100fe200078e0a1c */
[----:B------:R-:W-:Y:S01]  /*1410*/  ISETP.GE.AND P6, PT, R32, RZ, PT ;  /* 0x000000ff2000720c */ /* 0x000fe20003fc6270 */
[----:B------:R-:W-:Y:S01]  /*1420*/  @!P3 IMAD.IADD R9, R9, 0x1, -R28 ;  /* 0x000000010909b824 */ /* 0x000fe200078e0a1c */
[----:B------:R-:W-:Y:S01]  /*1430*/  ISETP.GT.U32.AND P3, PT, R28, R7, PT ;  /* 0x000000071c00720c */ /* 0x000fe20003f64070 */
[----:B------:R-:W-:-:S03]  /*1440*/  @!P0 IMAD.MOV R19, RZ, RZ, -R19 ;  /* 0x000000ffff138224 */ /* 0x000fc600078e0a13 */
[----:B------:R-:W-:Y:S01]  /*1450*/  ISETP.GT.U32.AND P0, PT, R28, R9, PT ;  /* 0x000000091c00720c */ /* 0x000fe20003f04070 */
[--C-:B------:R-:W-:Y:S01]  /*1460*/  @!P4 IMAD.IADD R23, R23, 0x1, -R28.reuse ;  /* 0x000000011717c824 */ /* 0x100fe200078e0a1c */
[----:B------:R-:W-:Y:S01]  /*1470*/  ISETP.GE.AND P4, PT, R33, RZ, PT ;  /* 0x000000ff2100720c */ /* 0x000fe20003f86270 */
[--C-:B------:R-:W-:Y:S02]  /*1480*/  @!P5 IMAD.IADD R24, R24, 0x1, -R28.reuse ;  /* 0x000000011818d824 */ /* 0x100fe400078e0a1c */
[----:B------:R-:W-:Y:S01]  /*1490*/  @!P2 IMAD.IADD R21, R21, 0x1, -R28 ;  /* 0x000000011515a824 */ /* 0x000fe200078e0a1c */
[----:B------:R-:W-:Y:S01]  /*14a0*/  ISETP.NE.U32.AND P2, PT, R3, RZ, PT ;  /* 0x000000ff0300720c */ /* 0x000fe20003f45070 */
[----:B------:R-:W-:Y:S01]  /*14b0*/  @!P6 IMAD.MOV R20, RZ, RZ, -R20 ;  /* 0x000000ffff14e224 */ /* 0x000fe200078e0a14 */
[----:B------:R-:W-:Y:S01]  /*14c0*/  ISETP.GT.U32.AND P5, PT, R28, R23, PT ;  /* 0x000000171c00720c */ /* 0x000fe20003fa4070 */
[----:B------:R-:W-:Y:S01]  /*14d0*/  IMAD.SHL.U32 R3, R38, 0x200000, RZ ;  /* 0x0020000026037824 */ /* 0x000fe200078e00ff */
[----:B------:R-:W-:Y:S01]  /*14e0*/  ISETP.GT.U32.AND P6, PT, R28, R24, PT ;  /* 0x000000181c00720c */ /* 0x000fe20003fc4070 */
[----:B------:R-:W-:Y:S01]  /*14f0*/  @!P3 IMAD.IADD R7, R7, 0x1, -R28 ;  /* 0x000000010707b824 */ /* 0x000fe200078e0a1c */
[----:B-1----:R-:W-:Y:S11]  /*1500*/  @P1 BRA `(.L_x_5) ;  /* 0x0000000000181947 */ /* 0x002ff60003800000 */
[----:B------:R-:W-:Y:S01]  /*1510*/  ELECT P3, URZ, PT ;  /* 0x0000000000ff782f */ /* 0x000fe20003860000 */
[----:B------:R-:W-:Y:S01]  /*1520*/  IMAD.MOV.U32 R22, RZ, RZ, 0x1 ;  /* 0x00000001ff167424 */ /* 0x000fe200078e00ff */
[----:B------:R-:W-:Y:S11]  /*1530*/  UVIRTCOUNT.DEALLOC.SMPOOL 0x80 ;  /* 0x000000800000784c */ /* 0x000ff60000000000 */
[----:B------:R-:W-:-:S04]  /*1540*/  @P3 MOV R30, 0x40 ;  /* 0x00000040001e3802 */ /* 0x000fc80000000f00 */
[----:B------:R-:W-:-:S05]  /*1550*/  @P3 LEA R31, R31, R30, 0x18 ;  /* 0x0000001e1f1f3211 */ /* 0x000fca00078ec0ff */
[----:B------:R1:W-:Y:S02]  /*1560*/  @P3 STS.U8 [R31], R22 ;  /* 0x000000161f003388 */ /* 0x0003e40000000000 */
.L_x_5:
[----:B------:R-:W-:Y:S01]  /*1570*/  ISETP.GT.U32.AND P3, PT, R28, R7, PT ;  /* 0x000000071c00720c */ /* 0x000fe20003f64070 */
[----:B------:R-:W-:Y:S01]  /*1580*/  @!P4 IMAD.MOV R21, RZ, RZ, -R21 ;  /* 0x000000ffff15c224 */ /* 0x000fe200078e0a15 */
[----:B------:R-:W-:Y:S01]  /*1590*/  ISETP.GE.AND P4, PT, R34, RZ, PT ;  /* 0x000000ff2200720c */ /* 0x000fe20003f86270 */
[--C-:B------:R-:W-:Y:S01]  /*15a0*/  @!P0 IMAD.IADD R9, R9, 0x1, -R28.reuse ;  /* 0x0000000109098824 */ /* 0x100fe200078e0a1c */
[----:B------:R-:W-:Y:S01]  /*15b0*/  LOP3.LUT R3, R3, 0x600000, RZ, 0xc0, !PT ;  /* 0x0060000003037812 */ /* 0x000fe200078ec0ff */
[C---:B--2---:R-:W-:Y:S01]  /*15c0*/  VIADD R27, R4.reuse, 0xffffffe8 ;  /* 0xffffffe8041b7836 */ /* 0x044fe20000000000 */
[----:B------:R-:W-:Y:S01]  /*15d0*/  R2UR UR10, R25 ;  /* 0x00000000190a72ca */ /* 0x000fe200000e0000 */
[----:B-1----:R-:W-:Y:S01]  /*15e0*/  IMAD.MOV.U32 R22, RZ, RZ, R9 ;  /* 0x000000ffff167224 */ /* 0x002fe200078e0009 */
[----:B------:R-:W-:Y:S01]  /*15f0*/  R2UR UR12, R3 ;  /* 0x00000000030c72ca */ /* 0x000fe200000e0000 */
[C---:B------:R-:W-:Y:S01]  /*1600*/  VIADD R9, R4.reuse, 0xffffffec ;  /* 0xffffffec04097836 */ /* 0x040fe20000000000 */
[----:B------:R-:W-:Y:S01]  /*1610*/  ISETP.GE.AND P0, PT, R35, RZ, PT ;  /* 0x000000ff2300720c */ /* 0x000fe20003f06270 */
[C---:B------:R-:W-:Y:S01]  /*1620*/  VIADD R3, R4.reuse, 0xffffffed ;  /* 0xffffffed04037836 */ /* 0x040fe20000000000 */
[----:B------:R-:W-:Y:S01]  /*1630*/  VOTEU.ALL UP0, P2 ;  /* 0x0000000000ff7886 */ /* 0x000fe20001000000 */
[----:B------:R-:W-:Y:S01]  /*1640*/  @!P3 IMAD.IADD R7, R7, 0x1, -R28 ;  /* 0x000000010707b824 */ /* 0x000fe200078e0a1c */
[----:B------:R-:W-:Y:S01]  /*1650*/  ISETP.GE.U32.AND P3, PT, R9, 0x7fffffcd, PT ;  /* 0x7fffffcd0900780c */ /* 0x000fe20003f66070 */
[----:B------:R-:W-:Y:S01]  /*1660*/  @!P4 IMAD.MOV R22, RZ, RZ, -R22 ;  /* 0x000000ffff16c224 */ /* 0x000fe200078e0a16 */
[----:B------:R-:W-:Y:S01]  /*1670*/  ISETP.GE.U32.AND P4, PT, R3, 0x7fffffce, PT ;  /* 0x7fffffce0300780c */ /* 0x000fe20003f86070 */
[C---:B------:R-:W-:Y:S01]  /*1680*/  VIADD R9, R4.reuse, 0xffffffee ;  /* 0xffffffee04097836 */ /* 0x040fe20000000000 */
[----:B------:R-:W-:Y:S01]  /*1690*/  SEL R25, RZ, 0x1, P3 ;  /* 0x00000001ff197807 */ /* 0x000fe20001800000 */
[----:B------:R-:W-:Y:S01]  /*16a0*/  VIADD R3, R4, 0xffffffef ;  /* 0xffffffef04037836 */ /* 0x000fe20000000000 */
[----:B------:R-:W-:Y:S01]  /*16b0*/  SEL R30, RZ, 0x1fffe, P4 ;  /* 0x0001fffeff1e7807 */ /* 0x000fe20002000000 */
[--C-:B------:R-:W-:Y:S01]  /*16c0*/  @!P5 IMAD.IADD R23, R23, 0x1, -R28.reuse ;  /* 0x000000011717d824 */ /* 0x100fe200078e0a1c */
[----:B------:R-:W-:Y:S01]  /*16d0*/  ISETP.GE.U32.AND P3, PT, R9, 0x7fffffcf, PT ;  /* 0x7fffffcf0900780c */ /* 0x000fe20003f66070 */
[----:B------:R-:W-:Y:S01]  /*16e0*/  @!P6 IMAD.IADD R24, R24, 0x1, -R28 ;  /* 0x000000011818e824 */ /* 0x000fe200078e0a1c */
[----:B------:R-:W-:Y:S01]  /*16f0*/  ISETP.GE.U32.AND P4, PT, R3, 0x7fffffd0, PT ;  /* 0x7fffffd00300780c */ /* 0x000fe20003f86070 */
[C---:B------:R-:W-:Y:S01]  /*1700*/  VIADD R3, R4.reuse, 0xffffffe9 ;  /* 0xffffffe904037836 */ /* 0x040fe20000000000 */
[----:B------:R-:W-:Y:S01]  /*1710*/  SEL R9, RZ, 0x4, P3 ;  /* 0x00000004ff097807 */ /* 0x000fe20001800000 */
[C---:B------:R-:W-:Y:S01]  /*1720*/  VIADD R31, R4.reuse, 0xffffffe4 ;  /* 0xffffffe4041f7836 */ /* 0x040fe20000000000 */
[----:B------:R-:W-:Y:S01]  /*1730*/  ISETP.GE.U32.AND P3, PT, R27, 0x7fffffc9, PT ;  /* 0x7fffffc91b00780c */ /* 0x000fe20003f66070 */
[C---:B------:R-:W-:Y:S01]  /*1740*/  VIADD R27, R4.reuse, 0xffffffea ;  /* 0xffffffea041b7836 */ /* 0x040fe20000000000 */
[----:B------:R-:W-:Y:S01]  /*1750*/  SEL R28, RZ, 0x7fff8, P4 ;  /* 0x0007fff8ff1c7807 */ /* 0x000fe20002000000 */
[C---:B------:R-:W-:Y:S01]  /*1760*/  VIADD R35, R4.reuse, 0xffffffe6 ;  /* 0xffffffe604237836 */ /* 0x040fe20000000000 */
[----:B------:R-:W-:Y:S01]  /*1770*/  ISETP.GE.U32.AND P4, PT, R3, 0x7fffffca, PT ;  /* 0x7fffffca0300780c */ /* 0x000fe20003f86070 */
[C---:B------:R-:W-:Y:S01]  /*1780*/  VIADD R3, R4.reuse, 0xffffffeb ;  /* 0xffffffeb04037836 */ /* 0x040fe20000000000 */
[----:B------:R-:W-:Y:S01]  /*1790*/  ISETP.GE.AND P6, PT, R29, RZ, PT ;  /* 0x000000ff1d00720c */ /* 0x000fe20003fc6270 */
[----:B------:R-:W-:Y:S01]  /*17a0*/  UIADD3 UR12, UPT, UPT, UR10, UR12, URZ ;  /* 0x0000000c0a0c7290 */ /* 0x000fe2000fffe0ff */
[----:B------:R-:W-:Y:S01]  /*17b0*/  SEL R29, RZ, 0x1, P3 ;  /* 0x00000001ff1d7807 */ /* 0x000fe20001800000 */
[----:B------:R-:W-:Y:S01]  /*17c0*/  IMAD.IADD R25, R25, 0x1, R30 ;  /* 0x0000000119197824 */ /* 0x000fe200078e021e */
[----:B------:R-:W-:Y:S01]  /*17d0*/  ISETP.GE.U32.AND P3, PT, R27, 0x7fffffcb, PT ;  /* 0x7fffffcb1b00780c */ /* 0x000fe20003f66070 */
[----:B------:R-:W-:Y:S01]  /*17e0*/  @!P0 IMAD.MOV R23, RZ, RZ, -R23 ;  /* 0x000000ffff178224 */ /* 0x000fe200078e0a17 */
[----:B------:R-:W-:Y:S01]  /*17f0*/  SEL R34, RZ, 0x1fffe, P4 ;  /* 0x0001fffeff227807 */ /* 0x000fe20002000000 */
[----:B------:R-:W-:Y:S01]  /*1800*/  UMOV UR4, 0x1 ;  /* 0x0000000100047882 */ /* 0x000fe20000000000 */
[----:B------:R-:W-:Y:S01]  /*1810*/  ISETP.GE.U32.AND P4, PT, R3, 0x7fffffcc, PT ;  /* 0x7fffffcc0300780c */ /* 0x000fe20003f86070 */
[C---:B------:R-:W-:Y:S01]  /*1820*/  VIADD R3, R4.reuse, 0xffffffe5 ;  /* 0xffffffe504037836 */ /* 0x040fe20000000000 */
[----:B------:R-:W-:Y:S01]  /*1830*/  SEL R27, RZ, 0x4, P3 ;  /* 0x00000004ff1b7807 */ /* 0x000fe20001800000 */
[----:B------:R-:W-:Y:S01]  /*1840*/  STTM.x64 tmem[UR12], RZ ;  /* 0x000000ff000079ed */ /* 0x000fe2000834000c */
[----:B------:R-:W-:Y:S01]  /*1850*/  ISETP.GE.U32.AND P3, PT, R31, 0x7fffffc5, PT ;  /* 0x7fffffc51f00780c */ /* 0x000fe20003f66070 */
[C---:B------:R-:W-:Y:S01]  /*1860*/  VIADD R31, R4.reuse, 0xffffffe7 ;  /* 0xffffffe7041f7836 */ /* 0x040fe20000000000 */
[----:B------:R-:W-:Y:S01]  /*1870*/  SEL R32, RZ, 0x7fff8, P4 ;  /* 0x0007fff8ff207807 */ /* 0x000fe20002000000 */
[----:B------:R-:W1:Y:S01]  /*1880*/  FENCE.VIEW.ASYNC.T ;  /* 0x00000000000073c6 */ /* 0x000e620000000200 */
[----:B------:R-:W-:Y:S01]  /*1890*/  ISETP.GE.U32.AND P4, PT, R3, 0x7fffffc6, PT ;  /* 0x7fffffc60300780c */ /* 0x000fe20003f86070 */
[C---:B------:R-:W-:Y:S01]  /*18a0*/  VIADD R3, R4.reuse, 0xffffffe1 ;  /* 0xffffffe104037836 */ /* 0x040fe20000000000 */
[----:B------:R-:W-:Y:S01]  /*18b0*/  SEL R33, RZ, 0x1, P3 ;  /* 0x00000001ff217807 */ /* 0x000fe20001800000 */
[----:B------:R-:W-:Y:S01]  /*18c0*/  IMAD.IADD R29, R29, 0x1, R34 ;  /* 0x000000011d1d7824 */ /* 0x000fe200078e0222 */
[----:B------:R-:W-:Y:S01]  /*18d0*/  ISETP.GE.U32.AND P3, PT, R35, 0x7fffffc7, PT ;  /* 0x7fffffc72300780c */ /* 0x000fe20003f66070 */
[C---:B------:R-:W-:Y:S01]  /*18e0*/  VIADD R35, R4.reuse, 0xffffffe2 ;  /* 0xffffffe204237836 */ /* 0x040fe20000000000 */
[----:B------:R-:W-:Y:S01]  /*18f0*/  SEL R40, RZ, 0x1fffe, P4 ;  /* 0x0001fffeff287807 */ /* 0x000fe20002000000 */
[----:B------:R-:W2:Y:S01]  /*1900*/  LDC.64 R56, c[0x0][0x3a8] ;  /* 0x0000ea00ff387b82 */ /* 0x000ea20000000a00 */
[----:B------:R-:W-:Y:S01]  /*1910*/  ISETP.GE.U32.AND P4, PT, R31, 0x7fffffc8, PT ;  /* 0x7fffffc81f00780c */ /* 0x000fe20003f86070 */
[----:B------:R-:W-:Y:S01]  /*1920*/  UIADD3 UR13, UPT, UPT, UR11, 0x2000, URZ ;  /* 0x000020000b0d7890 */ /* 0x000fe2000fffe0ff */
[----:B------:R-:W-:Y:S01]  /*1930*/  SEL R31, RZ, 0x4, P3 ;  /* 0x00000004ff1f7807 */ /* 0x000fe20001800000 */
[----:B------:R-:W-:Y:S01]  /*1940*/  IMAD.IADD R33, R33, 0x1, R40 ;  /* 0x0000000121217824 */ /* 0x000fe200078e0228 */
[----:B------:R-:W-:Y:S01]  /*1950*/  ISETP.GE.U32.AND P3, PT, R3, 0x7fffffc2, PT ;  /* 0x7fffffc20300780c */ /* 0x000fe20003f66070 */
[----:B------:R-:W-:Y:S01]  /*1960*/  VIADD R3, R4, 0xffffffe0 ;  /* 0xffffffe004037836 */ /* 0x000fe20000000000 */
[----:B------:R-:W-:Y:S01]  /*1970*/  ISETP.GE.AND P5, PT, R36, RZ, PT ;  /* 0x000000ff2400720c */ /* 0x000fe20003fa6270 */
[----:B------:R-:W3:Y:S01]  /*1980*/  LDCU.128 UR16, c[0x0][0x380] ;  /* 0x00007000ff1077ac */ /* 0x000ee20008000c00 */
[----:B------:R-:W-:Y:S01]  /*1990*/  SEL R36, RZ, 0x7fff8, P4 ;  /* 0x0007fff8ff247807 */ /* 0x000fe20002000000 */
[----:B------:R-:W-:Y:S01]  /*19a0*/  @!P6 IMAD.MOV R7, RZ, RZ, -R7 ;  /* 0x000000ffff07e224 */ /* 0x000fe200078e0a07 */
[----:B------:R-:W-:Y:S01]  /*19b0*/  ISETP.GE.U32.AND P4, PT, R35, 0x7fffffc3, PT ;  /* 0x7fffffc32300780c */ /* 0x000fe20003f86070 */
[----:B------:R-:W-:Y:S01]  /*19c0*/  VIADD R35, R4, 0xffffffe3 ;  /* 0xffffffe304237836 */ /* 0x000fe20000000000 */
[----:B------:R-:W-:Y:S01]  /*19d0*/  SEL R42, RZ, 0x1fffe, P3 ;  /* 0x0001fffeff2a7807 */ /* 0x000fe20001800000 */
[----:B-1----:R-:W-:Y:S01]  /*19e0*/  VOTEU.ALL UP1, P2 ;  /* 0x0000000000ff7886 */ /* 0x002fe20001020000 */
[----:B------:R-:W-:Y:S01]  /*19f0*/  ISETP.GE.U32.AND P3, PT, R3, 0x7fffffc1, PT ;  /* 0x7fffffc10300780c */ /* 0x000fe20003f66070 */
[----:B------:R-:W1:Y:S01]  /*1a00*/  LDCU UR5, c[0x0][0x3b0] ;  /* 0x00007600ff0577ac */ /* 0x000e620008000800 */
[----:B------:R-:W-:-:S02]  /*1a10*/  SEL R30, RZ, 0x4, P4 ;  /* 0x00000004ff1e7807 */ /* 0x000fc40002000000 */
[----:B------:R-:W-:Y:S01]  /*1a20*/  ISETP.GE.U32.AND P4, PT, R35, 0x7fffffc4, PT ;  /* 0x7fffffc42300780c */ /* 0x000fe20003f86070 */
[----:B------:R-:W-:Y:S01]  /*1a30*/  @!P5 IMAD.MOV R24, RZ, RZ, -R24 ;  /* 0x000000ffff18d224 */ /* 0x000fe200078e0a18 */
[----:B------:R-:W-:Y:S02]  /*1a40*/  SEL R35, RZ, 0x1, P3 ;  /* 0x00000001ff237807 */ /* 0x000fe40001800000 */
[----:B------:R-:W-:Y:S02]  /*1a50*/  LOP3.LUT R25, R25, 0x3, RZ, 0xc0, !PT ;  /* 0x0000000319197812 */ /* 0x000fe400078ec0ff */
[----:B------:R-:W-:Y:S01]  /*1a60*/  ISETP.GE.AND P0, PT, R2, RZ, PT ;  /* 0x000000ff0200720c */ /* 0x000fe20003f06270 */
[----:B------:R-:W-:Y:S01]  /*1a70*/  IMAD.IADD R35, R35, 0x1, R42 ;  /* 0x0000000123237824 */ /* 0x000fe200078e022a */
[----:B------:R-:W-:Y:S02]  /*1a80*/  IADD3 R25, PT, PT, R25, R28, R9 ;  /* 0x0000001c19197210 */ /* 0x000fe40007ffe009 */
[----:B------:R-:W-:-:S02]  /*1a90*/  SEL R9, RZ, 0x7fff8, P4 ;  /* 0x0007fff8ff097807 */ /* 0x000fc40002000000 */
[----:B------:R-:W-:Y:S02]  /*1aa0*/  ISETP.NE.AND P4, PT, R16, RZ, PT ;  /* 0x000000ff1000720c */ /* 0x000fe40003f85270 */
[----:B------:R-:W-:Y:S02]  /*1ab0*/  LOP3.LUT R29, R29, 0x3, RZ, 0xc0, !PT ;  /* 0x000000031d1d7812 */ /* 0x000fe400078ec0ff */
[----:B------:R-:W-:Y:S01]  /*1ac0*/  LOP3.LUT R35, R35, 0x3, RZ, 0xc0, !PT ;  /* 0x0000000323237812 */ /* 0x000fe200078ec0ff */
[----:B------:R-:W-:-:S04]  /*1ad0*/  @!UP0 UIADD3 UR6, UPT, UPT, -UR4, 0x100000, URZ ;  /* 0x0010000004068890 */ /* 0x000fc8000fffe1ff */
[----:B------:R-:W-:Y:S02]  /*1ae0*/  @!UP0 USHF.L.U32 UR7, UR6, 0xb, URZ ;  /* 0x0000000b06078899 */ /* 0x000fe400080006ff */
[----:B------:R-:W-:Y:S01]  /*1af0*/  @!UP0 USHF.L.U32 UR6, UR6, 0x1, URZ ;  /* 0x0000000106068899 */ /* 0x000fe200080006ff */
[----:B------:R-:W-:Y:S01]  /*1b00*/  BAR.SYNC.DEFER_BLOCKING 0x0 ;  /* 0x0000000000007b1d */ /* 0x000fe20000010000 */
[----:B------:R-:W-:Y:S02]  /*1b10*/  LOP3.LUT R33, R33, 0x3, RZ, 0xc0, !PT ;  /* 0x0000000321217812 */ /* 0x000fe400078ec0ff */
[----:B------:R-:W-:Y:S02]  /*1b20*/  IADD3 R27, PT, PT, R29, R32, R27 ;  /* 0x000000201d1b7210 */ /* 0x000fe40007ffe01b */
[----:B------:R-:W-:Y:S01]  /*1b30*/  IADD3 R9, PT, PT, R35, R9, R30 ;  /* 0x0000000923097210 */ /* 0x000fe20007ffe01e */
[----:B------:R-:W-:Y:S01]  /*1b40*/  IMAD.MOV.U32 R30, RZ, RZ, R6 ;  /* 0x000000ffff1e7224 */ /* 0x000fe200078e0006 */
[----:B------:R-:W-:Y:S01]  /*1b50*/  IADD3 R31, PT, PT, R33, R36, R31 ;  /* 0x00000024211f7210 */ /* 0x000fe20007ffe01f */
[----:B------:R-:W-:Y:S01]  /*1b60*/  IMAD.SHL.U32 R27, R27, 0x100, RZ ;  /* 0x000001001b1b7824 */ /* 0x000fe200078e00ff */
[----:B------:R-:W-:Y:S01]  /*1b70*/  ISETP.NE.AND P5, PT, R17, RZ, PT ;  /* 0x000000ff1100720c */ /* 0x000fe20003fa5270 */
[----:B------:R-:W-:Y:S01]  /*1b80*/  @!P0 IMAD.MOV R30, RZ, RZ, -R30 ;  /* 0x000000ffff1e8224 */ /* 0x000fe200078e0a1e */
[----:B------:R-:W-:Y:S01]  /*1b90*/  LOP3.LUT R47, RZ, R17, RZ, 0x33, !PT ;  /* 0x00000011ff2f7212 */ /* 0x000fe200078e33ff */
[----:B------:R-:W-:Y:S01]  /*1ba0*/  VIADD R17, R4, 0xfffffffd ;  /* 0xfffffffd04117836 */ /* 0x000fe20000000000 */
[----:B------:R-:W-:-:S02]  /*1bb0*/  LOP3.LUT R28, R9, 0xf, RZ, 0xc0, !PT ;  /* 0x0000000f091c7812 */ /* 0x000fc400078ec0ff */
[----:B------:R-:W-:Y:S01]  /*1bc0*/  @!P4 LOP3.LUT R30, RZ, R16, RZ, 0x33, !PT ;  /* 0x00000010ff1ec212 */ /* 0x000fe200078e33ff */
[----:B------:R-:W-:Y:S01]  /*1bd0*/  VIADD R16, R4, 0xfffffffe ;  /* 0xfffffffe04107836 */ /* 0x000fe20000000000 */
[----:B------:R-:W-:Y:S01]  /*1be0*/  SEL R9, R47, R10, !P5 ;  /* 0x0000000a2f097207 */ /* 0x000fe20006800000 */
[----:B------:R-:W-:Y:S01]  /*1bf0*/  IMAD R28, R31, 0x10, R28 ;  /* 0x000000101f1c7824 */ /* 0x000fe200078e021c */
[----:B------:R-:W-:Y:S01]  /*1c00*/  SEL R10, R47, R11, !P5 ;  /* 0x0000000b2f0a7207 */ /* 0x000fe20006800000 */
[----:B------:R-:W-:Y:S01]  /*1c10*/  IMAD R35, R30, R5, RZ ;  /* 0x000000051e237224 */ /* 0x000fe200078e02ff */
[----:B------:R-:W-:Y:S01]  /*1c20*/  LOP3.LUT R6, R27, 0xf00, RZ, 0xe2, !PT ;  /* 0x00000f001b067812 */ /* 0x000fe200078ee2ff */
[----:B--2---:R-:W-:Y:S01]  /*1c30*/  IMAD R5, R56, 0xf, RZ ;  /* 0x0000000f38057824 */ /* 0x004fe200078e02ff */
[C---:B------:R-:W-:Y:S01]  /*1c40*/  SEL R11, R47.reuse, R12, !P5 ;  /* 0x0000000c2f0b7207 */ /* 0x040fe20006800000 */
[----:B------:R-:W2:Y:S02]  /*1c50*/  FENCE.VIEW.ASYNC.S ;  /* 0x00000000000073c6 */ /* 0x000ea40000000000 */
[----:B--2---:R2:W4:Y:S01]  /*1c60*/  @!UP1 SYNCS.EXCH.64 URZ, [UR13], UR6 ;  /* 0x000000060dff95b2 */ /* 0x0045220008000100 */
[----:B------:R-:W-:Y:S01]  /*1c70*/  SEL R12, R47, R13, !P5 ;  /* 0x0000000d2f0c7207 */ /* 0x000fe20006800000 */
[----:B------:R-:W-:Y:S01]  /*1c80*/  IMAD R6, R25, 0x1000, R6 ;  /* 0x0000100019067824 */ /* 0x000fe200078e0206 */
[----:B------:R-:W-:Y:S01]  /*1c90*/  SEL R13, R47, R14, !P5 ;  /* 0x0000000e2f0d7207 */ /* 0x000fe20006800000 */
[----:B------:R-:W-:Y:S01]  /*1ca0*/  IMAD.SHL.U32 R36, R35, 0x2, RZ ;  /* 0x0000000223247824 */ /* 0x000fe200078e00ff */
[----:B------:R-:W-:-:S02]  /*1cb0*/  SEL R14, R47, R18, !P5 ;  /* 0x000000122f0e7207 */ /* 0x000fc40006800000 */
[C---:B------:R-:W-:Y:S02]  /*1cc0*/  SEL R46, R47.reuse, R7, !P5 ;  /* 0x000000072f2e7207 */ /* 0x040fe40006800000 */
[C---:B------:R-:W-:Y:S02]  /*1cd0*/  SEL R18, R47.reuse, R19, !P5 ;  /* 0x000000132f127207 */ /* 0x040fe40006800000 */
[----:B------:R-:W-:Y:S02]  /*1ce0*/  LOP3.LUT R7, R28, 0xff, RZ, 0xc0, !PT ;  /* 0x000000ff1c077812 */ /* 0x000fe400078ec0ff */
[C---:B------:R-:W-:Y:S01]  /*1cf0*/  SEL R19, R47.reuse, R20, !P5 ;  /* 0x000000142f137207 */ /* 0x040fe20006800000 */
[----:B------:R-:W-:Y:S01]  /*1d00*/  VIADD R20, R4, 0xfffffff0 ;  /* 0xfffffff004147836 */ /* 0x000fe20000000000 */
[C---:B------:R-:W-:Y:S01]  /*1d10*/  SEL R8, R47.reuse, R8, !P5 ;  /* 0x000000082f087207 */ /* 0x040fe20006800000 */
[----:B------:R-:W-:Y:S01]  /*1d20*/  IMAD.IADD R33, R6, 0x1, R7 ;  /* 0x0000000106217824 */ /* 0x000fe200078e0207 */
[----:B------:R-:W-:-:S02]  /*1d30*/  SEL R15, R47, R15, !P5 ;  /* 0x0000000f2f0f7207 */ /* 0x000fc40006800000 */
[C---:B------:R-:W-:Y:S02]  /*1d40*/  SEL R37, R47.reuse, R21, !P5 ;  /* 0x000000152f257207 */ /* 0x040fe40006800000 */
[C---:B------:R-:W-:Y:S02]  /*1d50*/  SEL R43, R47.reuse, R22, !P5 ;  /* 0x000000162f2b7207 */ /* 0x040fe40006800000 */
[C---:B------:R-:W-:Y:S02]  /*1d60*/  SEL R44, R47.reuse, R23, !P5 ;  /* 0x000000172f2c7207 */ /* 0x040fe40006800000 */
[C---:B------:R-:W-:Y:S02]  /*1d70*/  SEL R45, R47.reuse, R24, !P5 ;  /* 0x000000182f2d7207 */ /* 0x040fe40006800000 */
[----:B------:R-:W-:Y:S02]  /*1d80*/  SEL R47, R47, R26, !P5 ;  /* 0x0000001a2f2f7207 */ /* 0x000fe40006800000 */
[----:B------:R-:W-:Y:S01]  /*1d90*/  ISETP.GE.U32.AND P6, PT, R17, 0x7fffffde, PT ;  /* 0x7fffffde1100780c */ /* 0x000fe20003fc6070 */
[----:B------:R-:W-:Y:S01]  /*1da0*/  IMAD R17, R56, 0x1e, RZ ;  /* 0x0000001e38117824 */ /* 0x000fe200078e02ff */
[----:B---3--:R-:W-:-:S02]  /*1db0*/  IADD3 R6, P5, PT, R36, UR16, RZ ;  /* 0x0000001024067c10 */ /* 0x008fc4000ffbe0ff */
[----:B------:R-:W-:Y:S01]  /*1dc0*/  ISETP.GE.U32.AND P0, PT, R20, 0x7fffffd1, PT ;  /* 0x7fffffd11400780c */ /* 0x000fe20003f06070 */
[----:B------:R-:W-:Y:S01]  /*1dd0*/  IMAD.SHL.U32 R20, R56, 0x2, RZ ;  /* 0x0000000238147824 */ /* 0x000fe200078e00ff */
[----:B------:R-:W-:Y:S02]  /*1de0*/  LEA.HI.X.SX32 R7, R35, UR17, 0x1, P5 ;  /* 0x0000001123077c11 */ /* 0x000fe4000a8f0eff */
[-C--:B------:R-:W-:Y:S02]  /*1df0*/  IADD3 R26, P5, PT, R17, R6.reuse, RZ ;  /* 0x00000006111a7210 */ /* 0x080fe40007fbe0ff */
[----:B------:R-:W-:Y:S02]  /*1e00*/  ISETP.GE.U32.AND P4, PT, R16, 0x7fffffdf, PT ;  /* 0x7fffffdf1000780c */ /* 0x000fe40003f86070 */
[----:B------:R-:W-:Y:S01]  /*1e10*/  PRMT R42, RZ, 0x7610, R42 ;  /* 0x00007610ff2a7816 */ /* 0x000fe2000000002a */
[----:B------:R-:W-:Y:S01]  /*1e20*/  VIADD R16, R4, 0xfffffffb ;  /* 0xfffffffb04107836 */ /* 0x000fe20000000000 */
[----:B------:R-:W-:Y:S01]  /*1e30*/  LEA.HI.X.SX32 R27, R5, R7, 0x1, P5 ;  /* 0x00000007051b7211 */ /* 0x000fe200028f0eff */
[----:B----4-:R-:W-:Y:S01]  /*1e40*/  BAR.SYNC.DEFER_BLOCKING 0x0 ;  /* 0x0000000000007b1d */ /* 0x010fe20000010000 */
[----:B------:R-:W-:-:S02]  /*1e50*/  IADD3 R22, P5, PT, R20, R6, RZ ;  /* 0x0000000614167210 */ /* 0x000fc40007fbe0ff */
[----:B------:R-:W-:Y:S02]  /*1e60*/  LOP3.LUT R33, R33, 0xffff, RZ, 0xc0, !PT ;  /* 0x0000ffff21217812 */ /* 0x000fe400078ec0ff */
[----:B------:R-:W-:Y:S02]  /*1e70*/  PRMT R5, RZ, 0x7610, R5 ;  /* 0x00007610ff057816 */ /* 0x000fe40000000005 */
[CC--:B------:R-:W-:Y:S02]  /*1e80*/  LEA.HI.X.SX32 R23, R56.reuse, R7.reuse, 0x1, P5 ;  /* 0x0000000738177211 */ /* 0x0c0fe400028f0eff */
[----:B------:R-:W-:Y:S02]  /*1e90*/  LEA R24, P5, R56, R6, 0x2 ;  /* 0x0000000638187211 */ /* 0x000fe400078a10ff */
[----:B------:R-:W-:Y:S02]  /*1ea0*/  PRMT R50, RZ, 0x7610, R50 ;  /* 0x00007610ff327816 */ /* 0x000fe40000000032 */
[----:B------:R-:W-:Y:S01]  /*1eb0*/  LEA.HI.X.SX32 R25, R20, R7, 0x1, P5 ;  /* 0x0000000714197211 */ /* 0x000fe200028f0eff */
[----:B------:R-:W-:Y:S01]  /*1ec0*/  IMAD.SHL.U32 R21, R56, 0x10, RZ ;  /* 0x0000001038157824 */ /* 0x000fe200078e00ff */
[----:B------:R3:W5:Y:S01]  /*1ed0*/  @!P0 LDG.E.U16 R42, desc[UR24][R26.64] ;  /* 0x000000181a2a8981 */ /* 0x000762000c1e1500 */
[----:B------:R-:W-:-:S02]  /*1ee0*/  ISETP.GE.U32.AND P0, PT, R16, 0x7fffffdc, PT ;  /* 0x7fffffdc1000780c */ /* 0x000fc40003f06070 */
[--C-:B------:R-:W-:Y:S01]  /*1ef0*/  SHF.R.U32.HI R16, RZ, 0xf, R33.reuse ;  /* 0x0000000fff107819 */ /* 0x100fe20000011621 */
[----:B------:R4:W5:Y:S03]  /*1f00*/  @!P4 LDG.E.U16 R5, desc[UR24][R22.64] ;  /* 0x000000181605c981 */ /* 0x000966000c1e1500 */
[----:B------:R-:W-:Y:S01]  /*1f10*/  LOP3.LUT P4, RZ, R16, 0x1, RZ, 0xc0, !PT ;  /* 0x0000000110ff7812 */ /* 0x000fe2000788c0ff */
[----:B------:R0:W5:Y:S01]  /*1f20*/  @!P6 LDG.E.U16 R50, desc[UR24][R24.64] ;  /* 0x000000181832e981 */ /* 0x000162000c1e1500 */
[----:B------:R-:W-:Y:S01]  /*1f30*/  SHF.R.U32.HI R16, RZ, 0xe, R33 ;  /* 0x0000000eff107819 */ /* 0x000fe20000011621 */
[C---:B------:R-:W-:Y:S01]  /*1f40*/  IMAD R29, R56.reuse, 0x22, RZ ;  /* 0x00000022381d7824 */ /* 0x040fe200078e02ff */
[----:B---3--:R-:W-:Y:S02]  /*1f50*/  LEA R26, P5, R56, R6, 0x5 ;  /* 0x00000006381a7211 */ /* 0x008fe400078a28ff */
[----:B------:R-:W-:-:S02]  /*1f60*/  LOP3.LUT P6, RZ, R16, 0x1, RZ, 0xc0, !PT ;  /* 0x0000000110ff7812 */ /* 0x000fc400078cc0ff */
[-C--:B------:R-:W-:Y:S01]  /*1f70*/  LEA.HI.X.SX32 R27, R21, R7.reuse, 0x1, P5 ;  /* 0x00000007151b7211 */ /* 0x080fe200028f0eff */
[----:B------:R-:W-:Y:S01]  /*1f80*/  IMAD R21, R56, 0x11, RZ ;  /* 0x0000001138157824 */ /* 0x000fe200078e02ff */
[----:B------:R-:W-:Y:S01]  /*1f90*/  PRMT R48, RZ, 0x7610, R48 ;  /* 0x00007610ff307816 */ /* 0x000fe20000000030 */
[----:B------:R-:W-:Y:S01]  /*1fa0*/  VIADD R16, R4, 0xfffffff6 ;  /* 0xfffffff604107836 */ /* 0x000fe20000000000 */
[----:B------:R-:W-:Y:S02]  /*1fb0*/  IADD3 R28, P5, PT, R29, R6, RZ ;  /* 0x000000061d1c7210 */ /* 0x000fe40007fbe0ff */
[----:B------:R-:W-:Y:S02]  /*1fc0*/  PRMT R49, RZ, 0x7610, R49 ;  /* 0x00007610ff317816 */ /* 0x000fe40000000031 */
[----:B------:R3:W5:Y:S01]  /*1fd0*/  @P4 LDG.E.U16 R48, desc[UR24][R26.64] ;  /* 0x000000181a304981 */ /* 0x000762000c1e1500 */
[----:B------:R-:W-:Y:S01]  /*1fe0*/  LEA.HI.X.SX32 R29, R21, R7, 0x1, P5 ;  /* 0x00000007151d7211 */ /* 0x000fe200028f0eff */
[----:B------:R-:W-:Y:S01]  /*1ff0*/  IMAD.SHL.U32 R21, R56, 0x4, RZ ;  /* 0x0000000438157824 */ /* 0x000fe200078e00ff */
[----:B------:R-:W-:-:S02]  /*2000*/  ISETP.GE.U32.AND P4, PT, R16, 0x7fffffd7, PT ;  /* 0x7fffffd71000780c */ /* 0x000fc40003f86070 */
[----:B------:R-:W-:Y:S01]  /*2010*/  SHF.R.U32.HI R16, RZ, 0xd, R33 ;  /* 0x0000000dff107819 */ /* 0x000fe20000011621 */
[----:B------:R-:W5:Y:S01]  /*2020*/  @P6 LDG.E.U16 R49, desc[UR24][R28.64] ;  /* 0x000000181c316981 */ /* 0x000f62000c1e1500 */
[CC--:B----4-:R-:W-:Y:S01]  /*2030*/  LEA R22, P5, R56.reuse, R6.reuse, 0x3 ;  /* 0x0000000638167211 */ /* 0x0d0fe200078a18ff */
[----:B0-----:R-:W-:Y:S01]  /*2040*/  IMAD R25, R56, 0x24, RZ ;  /* 0x0000002438197824 */ /* 0x001fe200078e02ff */
[----:B------:R-:W-:Y:S02]  /*2050*/  PRMT R53, RZ, 0x7610, R53 ;  /* 0x00007610ff357816 */ /* 0x000fe40000000035 */
[----:B------:R-:W-:Y:S02]  /*2060*/  LOP3.LUT P6, RZ, R16, 0x1, RZ, 0xc0, !PT ;  /* 0x0000000110ff7812 */ /* 0x000fe400078cc0ff */
[----:B------:R-:W-:Y:S01]  /*2070*/  LEA.HI.X.SX32 R23, R21, R7, 0x1, P5 ;  /* 0x0000000715177211 */ /* 0x000fe200028f0eff */
[C---:B------:R-:W-:Y:S01]  /*2080*/  IMAD R31, R56.reuse, 0x12, RZ ;  /* 0x00000012381f7824 */ /* 0x040fe200078e02ff */
[----:B------:R-:W-:Y:S01]  /*2090*/  SHF.R.U32.HI R16, RZ, 0xc, R33 ;  /* 0x0000000cff107819 */ /* 0x000fe20000011621 */
[----:B------:R-:W-:Y:S01]  /*20a0*/  IMAD R41, R56, 0x26, RZ ;  /* 0x0000002638297824 */ /* 0x000fe200078e02ff */
[----:B------:R-:W-:Y:S01]  /*20b0*/  IADD3 R24, P5, PT, R25, R6, RZ ;  /* 0x0000000619187210 */ /* 0x000fe20007fbe0ff */
[----:B------:R0:W5:Y:S01]  /*20c0*/  @!P0 LDG.E.U16 R53, desc[UR24][R22.64] ;  /* 0x0000001816358981 */ /* 0x000162000c1e1500 */
[----:B------:R-:W-:-:S02]  /*20d0*/  LOP3.LUT P0, RZ, R16, 0x1, RZ, 0xc0, !PT ;  /* 0x0000000110ff7812 */ /* 0x000fc4000780c0ff */
[----:B------:R-:W-:Y:S01]  /*20e0*/  PRMT R51, RZ, 0x7610, R51 ;  /* 0x00007610ff337816 */ /* 0x000fe20000000033 */
[----:B------:R-:W-:Y:S01]  /*20f0*/  VIADD R16, R4, 0xfffffff7 ;  /* 0xfffffff704107836 */ /* 0x000fe20000000000 */
[-C--:B------:R-:W-:Y:S01]  /*2100*/  LEA.HI.X.SX32 R25, R31, R7.reuse, 0x1, P5 ;  /* 0x000000071f197211 */ /* 0x080fe200028f0eff */
[----:B---3--:R-:W-:Y:S01]  /*2110*/  IMAD R27, R56, 0x13, RZ ;  /* 0x00000013381b7824 */ /* 0x008fe200078e02ff */
[-C--:B------:R-:W-:Y:S02]  /*2120*/  IADD3 R26, P5, PT, R41, R6.reuse, RZ ;  /* 0x00000006291a7210 */ /* 0x080fe40007fbe0ff */
[----:B------:R-:W-:Y:S01]  /*2130*/  PRMT R52, RZ, 0x7610, R52 ;  /* 0x00007610ff347816 */ /* 0x000fe20000000034 */
[----:B------:R3:W5:Y:S01]  /*2140*/  @P6 LDG.E.U16 R51, desc[UR24][R24.64] ;  /* 0x0000001818336981 */ /* 0x000762000c1e1500 */
[----:B------:R-:W-:Y:S01]  /*2150*/  ISETP.GE.U32.AND P6, PT, R16, 0x7fffffd8, PT ;  /* 0x7fffffd81000780c */ /* 0x000fe20003fc6070 */
[----:B------:R-:W-:Y:S01]  /*2160*/  VIADD R16, R4, 0xfffffffa ;  /* 0xfffffffa04107836 */ /* 0x000fe20000000000 */
[-C--:B------:R-:W-:Y:S01]  /*2170*/  LEA.HI.X.SX32 R27, R27, R7.reuse, 0x1, P5 ;  /* 0x000000071b1b7211 */ /* 0x080fe200028f0eff */
[C---:B0-----:R-:W-:Y:S01]  /*2180*/  IMAD R22, R56.reuse, 0x9, RZ ;  /* 0x0000000938167824 */ /* 0x041fe200078e02ff */
[-C--:B------:R-:W-:Y:S01]  /*2190*/  IADD3 R30, P5, PT, R31, R6.reuse, RZ ;  /* 0x000000061f1e7210 */ /* 0x080fe20007fbe0ff */
[----:B------:R-:W-:Y:S01]  /*21a0*/  IMAD.SHL.U32 R23, R56, 0x8, RZ ;  /* 0x0000000838177824 */ /* 0x000fe200078e00ff */
[----:B------:R-:W-:Y:S01]  /*21b0*/  PRMT R54, RZ, 0x7610, R54 ;  /* 0x00007610ff367816 */ /* 0x000fe20000000036 */
[----:B------:R0:W5:Y:S01]  /*21c0*/  @P0 LDG.E.U16 R52, desc[UR24][R26.64] ;  /* 0x000000181a340981 */ /* 0x000162000c1e1500 */
[----:B------:R-:W-:Y:S01]  /*21d0*/  ISETP.GE.U32.AND P0, PT, R16, 0x7fffffdb, PT ;  /* 0x7fffffdb1000780c */ /* 0x000fe20003f06070 */
[----:B------:R-:W-:Y:S01]  /*21e0*/  VIADD R16, R4, 0xfffffff5 ;  /* 0xfffffff504107836 */ /* 0x000fe20000000000 */
[-C--:B------:R-:W-:Y:S01]  /*21f0*/  LEA.HI.X.SX32 R31, R22, R7.reuse, 0x1, P5 ;  /* 0x00000007161f7211 */ /* 0x080fe200028f0eff */
[C---:B---3--:R-:W-:Y:S01]  /*2200*/  IMAD R24, R56.reuse, 0xa, RZ ;  /* 0x0000000a38187824 */ /* 0x048fe200078e02ff */
[C---:B------:R-:W-:Y:S01]  /*2210*/  LEA R28, P5, R56.reuse, R6, 0x4 ;  /* 0x00000006381c7211 */ /* 0x040fe200078a20ff */
[C---:B------:R-:W-:Y:S01]  /*2220*/  IMAD R25, R56.reuse, 0x5, RZ ;  /* 0x0000000538197824 */ /* 0x040fe200078e02ff */
[----:B------:R-:W-:Y:S01]  /*2230*/  PRMT R65, RZ, 0x7610, R65 ;  /* 0x00007610ff417816 */ /* 0x000fe20000000041 */
[----:B------:R3:W5:Y:S01]  /*2240*/  @!P4 LDG.E.U16 R54, desc[UR24][R30.64] ;  /* 0x000000181e36c981 */ /* 0x000762000c1e1500 */
[----:B------:R-:W-:Y:S01]  /*2250*/  LEA.HI.X.SX32 R29, R23, R7, 0x1, P5 ;  /* 0x00000007171d7211 */ /* 0x000fe200028f0eff */
[----:B------:R-:W-:Y:S01]  /*2260*/  IMAD R41, R56, 0x14, RZ ;  /* 0x0000001438297824 */ /* 0x000fe200078e02ff */
[----:B------:R-:W-:-:S02]  /*2270*/  ISETP.GE.U32.AND P4, PT, R16, 0x7fffffd6, PT ;  /* 0x7fffffd61000780c */ /* 0x000fc40003f86070 */
[-C--:B0-----:R-:W-:Y:S01]  /*2280*/  IADD3 R26, P5, PT, R24, R6.reuse, RZ ;  /* 0x00000006181a7210 */ /* 0x081fe20007fbe0ff */
[----:B------:R-:W5:Y:S01]  /*2290*/  @!P6 LDG.E.U16 R65, desc[UR24][R28.64] ;  /* 0x000000181c41e981 */ /* 0x000f62000c1e1500 */
[----:B------:R-:W-:Y:S01]  /*22a0*/  SHF.R.U32.HI R16, RZ, 0xb, R33 ;  /* 0x0000000bff107819 */ /* 0x000fe20000011621 */
[----:B------:R-:W-:Y:S01]  /*22b0*/  IMAD R55, R56, 0x28, RZ ;  /* 0x0000002838377824 */ /* 0x000fe200078e02ff */
[----:B------:R-:W-:Y:S02]  /*22c0*/  LEA.HI.X.SX32 R27, R25, R7, 0x1, P5 ;  /* 0x00000007191b7211 */ /* 0x000fe400028f0eff */
[----:B------:R-:W-:Y:S02]  /*22d0*/  PRMT R68, RZ, 0x7610, R68 ;  /* 0x00007610ff447816 */ /* 0x000fe40000000044 */
[----:B------:R-:W-:Y:S01]  /*22e0*/  LOP3.LUT P6, RZ, R16, 0x1, RZ, 0xc0, !PT ;  /* 0x0000000110ff7812 */ /* 0x000fe200078cc0ff */
[----:B------:R-:W-:Y:S01]  /*22f0*/  VIADD R16, R4, 0xfffffff4 ;  /* 0xfffffff404107836 */ /* 0x000fe20000000000 */
[----:B---3--:R-:W-:-:S02]  /*2300*/  IADD3 R30, P5, PT, R41, R6, RZ ;  /* 0x00000006291e7210 */ /* 0x008fc40007fbe0ff */
[----:B------:R-:W-:Y:S01]  /*2310*/  PRMT R64, RZ, 0x7610, R64 ;  /* 0x00007610ff407816 */ /* 0x000fe20000000040 */
[----:B------:R0:W5:Y:S01]  /*2320*/  @!P0 LDG.E.U16 R68, desc[UR24][R26.64] ;  /* 0x000000181a448981 */ /* 0x000162000c1e1500 */
[-C--:B------:R-:W-:Y:S02]  /*2330*/  LEA.HI.X.SX32 R31, R24, R7.reuse, 0x1, P5 ;  /* 0x00000007181f7211 */ /* 0x080fe400028f0eff */
[----:B------:R-:W-:Y:S02]  /*2340*/  IADD3 R40, P5, PT, R55, R6, RZ ;  /* 0x0000000637287210 */ /* 0x000fe40007fbe0ff */
[----:B------:R-:W-:Y:S01]  /*2350*/  ISETP.GE.U32.AND P0, PT, R16, 0x7fffffd5, PT ;  /* 0x7fffffd51000780c */ /* 0x000fe20003f06070 */
[----:B------:R-:W5:Y:S01]  /*2360*/  @!P4 LDG.E.U16 R64, desc[UR24][R30.64] ;  /* 0x000000181e40c981 */ /* 0x000f62000c1e1500 */
[----:B------:R-:W-:Y:S02]  /*2370*/  SHF.R.U32.HI R16, RZ, 0xa, R33 ;  /* 0x0000000aff107819 */ /* 0x000fe40000011621 */
[----:B------:R-:W-:Y:S01]  /*2380*/  PRMT R55, RZ, 0x7610, R55 ;  /* 0x00007610ff377816 */ /* 0x000fe20000000037 */
[----:B------:R-:W-:Y:S01]  /*2390*/  IMAD R59, R56, 0x2a, RZ ;  /* 0x0000002a383b7824 */ /* 0x000fe200078e02ff */
[----:B------:R-:W-:-:S02]  /*23a0*/  LEA.HI.X.SX32 R41, R41, R7, 0x1, P5 ;  /* 0x0000000729297211 */ /* 0x000fc400028f0eff */
[----:B------:R-:W-:Y:S01]  /*23b0*/  LOP3.LUT P4, RZ, R16, 0x1, RZ, 0xc0, !PT ;  /* 0x0000000110ff7812 */ /* 0x000fe2000788c0ff */
[C---:B0-----:R-:W-:Y:S02]  /*23c0*/  IMAD R27, R56.reuse, 0x15, RZ ;  /* 0x00000015381b7824 */ /* 0x041fe400078e02ff */
[----:B------:R0:W5:Y:S01]  /*23d0*/  @P6 LDG.E.U16 R55, desc[UR24][R40.64] ;  /* 0x0000001828376981 */ /* 0x000162000c1e1500 */
[----:B------:R-:W-:Y:S01]  /*23e0*/  IADD3 R58, P6, PT, R59, R6, RZ ;  /* 0x000000063b3a7210 */ /* 0x000fe20007fde0ff */
[C---:B------:R-:W-:Y:S01]  /*23f0*/  IMAD R61, R56.reuse, 0x16, RZ ;  /* 0x00000016383d7824 */ /* 0x040fe200078e02ff */
[----:B------:R-:W-:Y:S02]  /*2400*/  SHF.R.U32.HI R16, RZ, 0x9, R33 ;  /* 0x00000009ff107819 */ /* 0x000fe40000011621 */
[----:B------:R-:W-:Y:S01]  /*2410*/  PRMT R70, RZ, 0x7610, R70 ;  /* 0x00007610ff467816 */ /* 0x000fe20000000046 */
[----:B------:R-:W-:Y:S01]  /*2420*/  IMAD R26, R56, 0xb, RZ ;  /* 0x0000000b381a7824 */ /* 0x000fe200078e02ff */
[----:B------:R-:W-:-:S02]  /*2430*/  LEA.HI.X.SX32 R59, R27, R7, 0x1, P6 ;  /* 0x000000071b3b7211 */ /* 0x000fc400030f0eff */
[----:B------:R-:W-:Y:S01]  /*2440*/  LOP3.LUT P5, RZ, R16, 0x1, RZ, 0xc0, !PT ;  /* 0x0000000110ff7812 */ /* 0x000fe200078ac0ff */
[----:B0-----:R-:W-:Y:S01]  /*2450*/  IMAD R41, R56, 0x2c, RZ ;  /* 0x0000002c38297824 */ /* 0x001fe200078e02ff */
[-C--:B------:R-:W-:Y:S01]  /*2460*/  IADD3 R28, P6, PT, R61, R6.reuse, RZ ;  /* 0x000000063d1c7210 */ /* 0x080fe20007fde0ff */
[----:B------:R-:W5:Y:S01]  /*2470*/  @P4 LDG.E.U16 R70, desc[UR24][R58.64] ;  /* 0x000000183a464981 */ /* 0x000f62000c1e1500 */
[----:B------:R-:W-:Y:S02]  /*2480*/  SHF.R.U32.HI R16, RZ, 0x8, R33 ;  /* 0x00000008ff107819 */ /* 0x000fe40000011621 */
[----:B------:R-:W-:Y:S02]  /*2490*/  PRMT R71, RZ, 0x7610, R71 ;  /* 0x00007610ff477816 */ /* 0x000fe40000000047 */
[-C--:B------:R-:W-:Y:S02]  /*24a0*/  LEA.HI.X.SX32 R29, R26, R7.reuse, 0x1, P6 ;  /* 0x000000071a1d7211 */ /* 0x080fe400030f0eff */
[----:B------:R-:W-:Y:S01]  /*24b0*/  LOP3.LUT P4, RZ, R16, 0x1, RZ, 0xc0, !PT ;  /* 0x0000000110ff7812 */ /* 0x000fe2000788c0ff */
[----:B------:R-:W-:Y:S01]  /*24c0*/  VIADD R16, R4, 0xfffffffc ;  /* 0xfffffffc04107836 */ /* 0x000fe20000000000 */
[----:B------:R-:W-:Y:S01]  /*24d0*/  IADD3 R40, P6, PT, R41, R6, RZ ;  /* 0x0000000629287210 */ /* 0x000fe20007fde0ff */
[C---:B------:R-:W-:Y:S01]  /*24e0*/  IMAD R27, R56.reuse, 0x2e, RZ ;  /* 0x0000002e381b7824 */ /* 0x040fe200078e02ff */
[----:B------:R0:W5:Y:S01]  /*24f0*/  @!P0 LDG.E.U16 R71, desc[UR24][R28.64] ;  /* 0x000000181c478981 */ /* 0x000162000c1e1500 */
[----:B------:R-:W-:Y:S01]  /*2500*/  PRMT R69, RZ, 0x7610, R69 ;  /* 0x00007610ff457816 */ /* 0x000fe20000000045 */
[----:B------:R-:W-:Y:S01]  /*2510*/  IMAD R31, R56, 0x17, RZ ;  /* 0x00000017381f7824 */ /* 0x000fe200078e02ff */
[----:B------:R-:W-:-:S02]  /*2520*/  LEA.HI.X.SX32 R41, R61, R7, 0x1, P6 ;  /* 0x000000073d297211 */ /* 0x000fc400030f0eff */
[----:B------:R-:W-:Y:S01]  /*2530*/  ISETP.GE.U32.AND P0, PT, R16, 0x7fffffdd, PT ;  /* 0x7fffffdd1000780c */ /* 0x000fe20003f06070 */
[----:B------:R-:W-:Y:S01]  /*2540*/  VIADD R16, R4, 0xfffffff9 ;  /* 0xfffffff904107836 */ /* 0x000fe20000000000 */
[-C--:B------:R-:W-:Y:S01]  /*2550*/  IADD3 R60, P6, PT, R27, R6.reuse, RZ ;  /* 0x000000061b3c7210 */ /* 0x080fe20007fde0ff */
[C---:B------:R-:W-:Y:S01]  /*2560*/  IMAD R27, R56.reuse, 0x6, RZ ;  /* 0x00000006381b7824 */ /* 0x040fe200078e02ff */
[----:B------:R3:W5:Y:S01]  /*2570*/  @P5 LDG.E.U16 R69, desc[UR24][R40.64] ;  /* 0x0000001828455981 */ /* 0x000762000c1e1500 */
[----:B------:R-:W-:Y:S01]  /*2580*/  PRMT R72, RZ, 0x7610, R72 ;  /* 0x00007610ff487816 */ /* 0x000fe20000000048 */
[----:B0-----:R-:W-:Y:S01]  /*2590*/  IMAD R28, R56, 0x3, RZ ;  /* 0x00000003381c7824 */ /* 0x001fe200078e02ff */
[-C--:B------:R-:W-:Y:S02]  /*25a0*/  LEA.HI.X.SX32 R61, R31, R7.reuse, 0x1, P6 ;  /* 0x000000071f3d7211 */ /* 0x080fe400030f0eff */
[----:B------:R-:W-:Y:S01]  /*25b0*/  ISETP.GE.U32.AND P5, PT, R16, 0x7fffffda, PT ;  /* 0x7fffffda1000780c */ /* 0x000fe20003fa6070 */
[----:B------:R-:W-:Y:S01]  /*25c0*/  VIADD R16, R4, 0xfffffff3 ;  /* 0xfffffff304107836 */ /* 0x000fe20000000000 */
[----:B------:R-:W-:Y:S01]  /*25d0*/  IADD3 R30, P6, PT, R27, R6, RZ ;  /* 0x000000061b1e7210 */ /* 0x000fe20007fde0ff */
[----:B------:R-:W-:Y:S01]  /*25e0*/  IMAD R29, R56, 0xc, RZ ;  /* 0x0000000c381d7824 */ /* 0x000fe200078e02ff */
[----:B------:R-:W-:Y:S01]  /*25f0*/  PRMT R75, RZ, 0x7610, R75 ;  /* 0x00007610ff4b7816 */ /* 0x000fe2000000004b */
[----:B------:R0:W5:Y:S01]  /*2600*/  @P4 LDG.E.U16 R72, desc[UR24][R60.64] ;  /* 0x000000183c484981 */ /* 0x000162000c1e1500 */
[----:B------:R-:W-:-:S02]  /*2610*/  LEA.HI.X.SX32 R31, R28, R7, 0x1, P6 ;  /* 0x000000071c1f7211 */ /* 0x000fc400030f0eff */
[----:B------:R-:W-:Y:S01]  /*2620*/  ISETP.GE.U32.AND P4, PT, R16, 0x7fffffd4, PT ;  /* 0x7fffffd41000780c */ /* 0x000fe20003f86070 */
[----:B------:R-:W-:Y:S01]  /*2630*/  IMAD R63, R56, 0x18, RZ ;  /* 0x00000018383f7824 */ /* 0x000fe200078e02ff */
[----:B------:R-:W-:Y:S01]  /*2640*/  SHF.R.U32.HI R16, RZ, 0x7, R33 ;  /* 0x00000007ff107819 */ /* 0x000fe20000011621 */
[----:B------:R4:W5:Y:S01]  /*2650*/  @!P0 LDG.E.U16 R75, desc[UR24][R30.64] ;  /* 0x000000181e4b8981 */ /* 0x000962000c1e1500 */
[-C--:B---3--:R-:W-:Y:S02]  /*2660*/  IADD3 R40, P6, PT, R29, R6.reuse, RZ ;  /* 0x000000061d287210 */ /* 0x088fe40007fde0ff */
[----:B------:R-:W-:Y:S02]  /*2670*/  PRMT R76, RZ, 0x7610, R76 ;  /* 0x00007610ff4c7816 */ /* 0x000fe4000000004c */
[----:B------:R-:W-:Y:S01]  /*2680*/  LOP3.LUT P0, RZ, R16, 0x1, RZ, 0xc0, !PT ;  /* 0x0000000110ff7812 */ /* 0x000fe2000780c0ff */
[----:B------:R-:W-:Y:S01]  /*2690*/  VIADD R16, R4, 0xfffffff8 ;  /* 0xfffffff804107836 */ /* 0x000fe20000000000 */
[----:B------:R-:W-:Y:S01]  /*26a0*/  LEA.HI.X.SX32 R41, R27, R7, 0x1, P6 ;  /* 0x000000071b297211 */ /* 0x000fe200030f0eff */
[----:B0-----:R-:W-:Y:S01]  /*26b0*/  IMAD R61, R56, 0x30, RZ ;  /* 0x00000030383d7824 */ /* 0x001fe200078e02ff */
[----:B------:R-:W-:-:S02]  /*26c0*/  IADD3 R58, P6, PT, R63, R6, RZ ;  /* 0x000000063f3a7210 */ /* 0x000fc40007fde0ff */
[----:B------:R-:W-:Y:S01]  /*26d0*/  PRMT R74, RZ, 0x7610, R74 ;  /* 0x00007610ff4a7816 */ /* 0x000fe2000000004a */
[----:B------:R0:W5:Y:S01]  /*26e0*/  @!P5 LDG.E.U16 R76, desc[UR24][R40.64] ;  /* 0x00000018284cd981 */ /* 0x000162000c1e1500 */
[-C--:B------:R-:W-:Y:S01]  /*26f0*/  LEA.HI.X.SX32 R59, R29, R7.reuse, 0x1, P6 ;  /* 0x000000071d3b7211 */ /* 0x080fe200030f0eff */
[----:B----4-:R-:W-:Y:S01]  /*2700*/  IMAD R30, R56, 0xe, RZ ;  /* 0x0000000e381e7824 */ /* 0x010fe200078e02ff */
[----:B------:R-:W-:Y:S01]  /*2710*/  ISETP.GE.U32.AND P5, PT, R16, 0x7fffffd9, PT ;  /* 0x7fffffd91000780c */ /* 0x000fe20003fa6070 */
[----:B------:R-:W-:Y:S01]  /*2720*/  VIADD R16, R4, 0xfffffff2 ;  /* 0xfffffff204107836 */ /* 0x000fe20000000000 */
[----:B------:R-:W-:Y:S01]  /*2730*/  IADD3 R60, P6, PT, R61, R6, RZ ;  /* 0x000000063d3c7210 */ /* 0x000fe20007fde0ff */
[----:B------:R-:W5:Y:S01]  /*2740*/  @!P4 LDG.E.U16 R74, desc[UR24][R58.64] ;  /* 0x000000183a4ac981 */ /* 0x000f62000c1e1500 */
[----:B------:R-:W-:Y:S01]  /*2750*/  PRMT R73, RZ, 0x7610, R73 ;  /* 0x00007610ff497816 */ /* 0x000fe20000000049 */
[----:B------:R-:W-:Y:S01]  /*2760*/  IMAD R31, R56, 0x7, RZ ;  /* 0x00000007381f7824 */ /* 0x000fe200078e02ff */
[----:B------:R-:W-:-:S02]  /*2770*/  LEA.HI.X.SX32 R61, R63, R7, 0x1, P6 ;  /* 0x000000073f3d7211 */ /* 0x000fc400030f0eff */
[----:B------:R-:W-:Y:S01]  /*2780*/  ISETP.GE.U32.AND P4, PT, R16, 0x7fffffd3, PT ;  /* 0x7fffffd31000780c */ /* 0x000fe20003f86070 */
[----:B------:R-:W-:Y:S01]  /*2790*/  VIADD R16, R4, 0xfffffff1 ;  /* 0xfffffff104107836 */ /* 0x000fe20000000000 */
[-C--:B0-----:R-:W-:Y:S01]  /*27a0*/  IADD3 R40, P6, PT, R30, R6.reuse, RZ ;  /* 0x000000061e287210 */ /* 0x081fe20007fde0ff */
[----:B------:R0:W5:Y:S01]  /*27b0*/  @P0 LDG.E.U16 R73, desc[UR24][R60.64] ;  /* 0x000000183c490981 */ /* 0x000162000c1e1500 */
[----:B------:R-:W-:Y:S01]  /*27c0*/  PRMT R81, RZ, 0x7610, R81 ;  /* 0x00007610ff517816 */ /* 0x000fe20000000051 */
[----:B------:R-:W-:Y:S01]  /*27d0*/  IMAD R87, R56, 0x1c, RZ ;  /* 0x0000001c38577824 */ /* 0x000fe200078e02ff */
[----:B------:R-:W-:Y:S02]  /*27e0*/  LEA.HI.X.SX32 R41, R31, R7, 0x1, P6 ;  /* 0x000000071f297211 */ /* 0x000fe400030f0eff */
[----:B------:R-:W-:Y:S01]  /*27f0*/  ISETP.GE.U32.AND P0, PT, R16, 0x7fffffd2, PT ;  /* 0x7fffffd21000780c */ /* 0x000fe20003f06070 */
[C---:B------:R-:W-:Y:S02]  /*2800*/  IMAD R63, R56.reuse, 0x1a, RZ ;  /* 0x0000001a383f7824 */ /* 0x040fe400078e02ff */
[----:B------:R3:W5:Y:S01]  /*2810*/  @!P5 LDG.E.U16 R81, desc[UR24][R40.64] ;  /* 0x000000182851d981 */ /* 0x000762000c1e1500 */
[-C--:B0-----:R-:W-:Y:S01]  /*2820*/  IADD3 R60, P5, PT, R87, R6.reuse, RZ ;  /* 0x00000006573c7210 */ /* 0x081fe20007fbe0ff */
[----:B------:R-:W-:Y:S01]  /*2830*/  IMAD R32, R56, 0xd, RZ ;  /* 0x0000000d38207824 */ /* 0x000fe200078e02ff */
[----:B------:R-:W-:-:S02]  /*2840*/  IADD3 R58, P6, PT, R63, R6, RZ ;  /* 0x000000063f3a7210 */ /* 0x000fc40007fde0ff */
[----:B------:R-:W-:Y:S01]  /*2850*/  PRMT R77, RZ, 0x7610, R77 ;  /* 0x00007610ff4d7816 */ /* 0x000fe2000000004d */
[----:B------:R-:W-:Y:S01]  /*2860*/  IMAD R79, R56, 0x32, RZ ;  /* 0x00000032384f7824 */ /* 0x000fe200078e02ff */
[-C--:B------:R-:W-:Y:S02]  /*2870*/  LEA.HI.X.SX32 R61, R30, R7.reuse, 0x1, P5 ;  /* 0x000000071e3d7211 */ /* 0x080fe400028f0eff */
[----:B------:R-:W-:Y:S01]  /*2880*/  PRMT R83, RZ, 0x7610, R83 ;  /* 0x00007610ff537816 */ /* 0x000fe20000000053 */
[----:B------:R-:W-:Y:S01]  /*2890*/  IMAD R67, R56, 0x34, RZ ;  /* 0x0000003438437824 */ /* 0x000fe200078e02ff */
[-C--:B------:R-:W-:Y:S01]  /*28a0*/  LEA.HI.X.SX32 R59, R32, R7.reuse, 0x1, P6 ;  /* 0x00000007203b7211 */ /* 0x080fe200030f0eff */
[----:B------:R-:W5:Y:S01]  /*28b0*/  @!P0 LDG.E.U16 R77, desc[UR24][R60.64] ;  /* 0x000000183c4d8981 */ /* 0x000f62000c1e1500 */
[C---:B---3--:R-:W-:Y:S01]  /*28c0*/  IMAD R41, R56.reuse, 0x19, RZ ;  /* 0x0000001938297824 */ /* 0x048fe200078e02ff */
[-C--:B------:R-:W-:Y:S01]  /*28d0*/  IADD3 R78, P0, PT, R79, R6.reuse, RZ ;  /* 0x000000064f4e7210 */ /* 0x080fe20007f1e0ff */
[----:B------:R-:W-:Y:S01]  /*28e0*/  IMAD R93, R56, 0x36, RZ ;  /* 0x00000036385d7824 */ /* 0x000fe200078e02ff */
[----:B------:R0:W5:Y:S01]  /*28f0*/  @!P4 LDG.E.U16 R83, desc[UR24][R58.64] ;  /* 0x000000183a53c981 */ /* 0x000162000c1e1500 */
[----:B------:R-:W-:Y:S01]  /*2900*/  VIADD R16, R4, 0xffffffff ;  /* 0xffffffff04107836 */ /* 0x000fe20000000000 */
[----:B------:R-:W-:Y:S01]  /*2910*/  IADD3 R66, P4, PT, R67, R6, RZ ;  /* 0x0000000643427210 */ /* 0x000fe20007f9e0ff */
[C---:B------:R-:W-:Y:S01]  /*2920*/  IMAD R95, R56.reuse, 0x38, RZ ;  /* 0x00000038385f7824 */ /* 0x040fe200078e02ff */
[----:B------:R-:W-:Y:S01]  /*2930*/  LEA.HI.X.SX32 R79, R41, R7, 0x1, P0 ;  /* 0x00000007294f7211 */ /* 0x000fe200000f0eff */
[----:B------:R-:W-:-:S02]  /*2940*/  IMAD R85, R56, 0x1b, RZ ;  /* 0x0000001b38557824 */ /* 0x000fc400078e02ff */
[----:B------:R-:W-:Y:S01]  /*2950*/  IMAD R97, R56, 0x3a, RZ ;  /* 0x0000003a38617824 */ /* 0x000fe200078e02ff */
[----:B------:R-:W-:Y:S02]  /*2960*/  ISETP.GE.U32.AND P6, PT, R16, 0x7fffffe0, PT ;  /* 0x7fffffe01000780c */ /* 0x000fe40003fc6070 */
[-C--:B0-----:R-:W-:Y:S01]  /*2970*/  IADD3 R58, P0, PT, R93, R6.reuse, RZ ;  /* 0x000000065d3a7210 */ /* 0x081fe20007f1e0ff */
[C---:B------:R-:W-:Y:S01]  /*2980*/  IMAD R99, R56.reuse, 0x3c, RZ ;  /* 0x0000003c38637824 */ /* 0x040fe200078e02ff */
[-C--:B------:R-:W-:Y:S01]  /*2990*/  LEA.HI.X.SX32 R67, R63, R7.reuse, 0x1, P4 ;  /* 0x000000073f437211 */ /* 0x080fe200020f0eff */
[C---:B------:R-:W-:Y:S01]  /*29a0*/  IMAD R89, R56.reuse, 0x1d, RZ ;  /* 0x0000001d38597824 */ /* 0x040fe200078e02ff */
[----:B------:R-:W-:Y:S02]  /*29b0*/  SHF.R.U32.HI R16, RZ, 0x6, R33 ;  /* 0x00000006ff107819 */ /* 0x000fe40000011621 */
[----:B------:R-:W-:Y:S01]  /*29c0*/  IADD3 R60, P4, PT, R95, R6, RZ ;  /* 0x000000065f3c7210 */ /* 0x000fe20007f9e0ff */
[----:B------:R-:W-:Y:S01]  /*29d0*/  IMAD R101, R56, 0x3e, RZ ;  /* 0x0000003e38657824 */ /* 0x000fe200078e02ff */
[----:B------:R-:W-:-:S02]  /*29e0*/  LEA.HI.X.SX32 R59, R85, R7, 0x1, P0 ;  /* 0x00000007553b7211 */ /* 0x000fc400000f0eff */
[-C--:B------:R-:W-:Y:S02]  /*29f0*/  IADD3 R62, P0, PT, R97, R6.reuse, RZ ;  /* 0x00000006613e7210 */ /* 0x080fe40007f1e0ff */
[----:B------:R-:W-:Y:S02]  /*2a00*/  LOP3.LUT P5, RZ, R16, 0x1, RZ, 0xc0, !PT ;  /* 0x0000000110ff7812 */ /* 0x000fe400078ac0ff */
[-C--:B------:R-:W-:Y:S01]  /*2a10*/  LEA.HI.X.SX32 R61, R87, R7.reuse, 0x1, P4 ;  /* 0x00000007573d7211 */ /* 0x080fe200020f0eff */
[----:B------:R-:W-:Y:S01]  /*2a20*/  IMAD R91, R56, 0x1f, RZ ;  /* 0x0000001f385b7824 */ /* 0x000fe200078e02ff */
[----:B------:R-:W-:Y:S02]  /*2a30*/  IADD3 R16, P4, PT, R99, R6, RZ ;  /* 0x0000000663107210 */ /* 0x000fe40007f9e0ff */
[----:B------:R-:W-:Y:S02]  /*2a40*/  SHF.R.U32.HI R34, RZ, 0x5, R33 ;  /* 0x00000005ff227819 */ /* 0x000fe40000011621 */
[----:B------:R-:W-:-:S02]  /*2a50*/  LEA.HI.X.SX32 R63, R89, R7, 0x1, P0 ;  /* 0x00000007593f7211 */ /* 0x000fc400000f0eff */
[----:B------:R-:W-:Y:S02]  /*2a60*/  IADD3 R40, P0, PT, R101, R6, RZ ;  /* 0x0000000665287210 */ /* 0x000fe40007f1e0ff */
[--C-:B------:R-:W-:Y:S02]  /*2a70*/  SHF.R.U32.HI R82, RZ, 0x4, R33.reuse ;  /* 0x00000004ff527819 */ /* 0x100fe40000011621 */
[----:B------:R-:W-:Y:S02]  /*2a80*/  PRMT R80, RZ, 0x7610, R80 ;  /* 0x00007610ff507816 */ /* 0x000fe40000000050 */
[-C--:B------:R-:W-:Y:S02]  /*2a90*/  LEA.HI.X.SX32 R17, R17, R7.reuse, 0x1, P4 ;  /* 0x0000000711117211 */ /* 0x080fe400020f0eff */
[----:B------:R-:W-:Y:S02]  /*2aa0*/  LOP3.LUT P4, RZ, R34, 0x1, RZ, 0xc0, !PT ;  /* 0x0000000122ff7812 */ /* 0x000fe4000788c0ff */
[----:B------:R-:W-:Y:S01]  /*2ab0*/  LEA.HI.X.SX32 R41, R91, R7, 0x1, P0 ;  /* 0x000000075b297211 */ /* 0x000fe200000f0eff */
[----:B------:R0:W5:Y:S01]  /*2ac0*/  @!P6 LDG.E.U16 R80, desc[UR24][R6.64] ;  /* 0x000000180650e981 */ /* 0x000162000c1e1500 */
[----:B------:R-:W-:-:S02]  /*2ad0*/  SHF.R.U32.HI R34, RZ, 0x3, R33 ;  /* 0x00000003ff227819 */ /* 0x000fc40000011621 */
[----:B------:R-:W-:Y:S02]  /*2ae0*/  LOP3.LUT P0, RZ, R82, 0x1, RZ, 0xc0, !PT ;  /* 0x0000000152ff7812 */ /* 0x000fe4000780c0ff */
[----:B------:R-:W-:Y:S02]  /*2af0*/  PRMT R82, RZ, 0x7610, R82 ;  /* 0x00007610ff527816 */ /* 0x000fe40000000052 */
[----:B------:R-:W-:Y:S02]  /*2b00*/  LOP3.LUT P6, RZ, R34, 0x1, RZ, 0xc0, !PT ;  /* 0x0000000122ff7812 */ /* 0x000fe400078cc0ff */
[----:B------:R-:W-:Y:S02]  /*2b10*/  SHF.R.U32.HI R34, RZ, 0x2, R33 ;  /* 0x00000002ff227819 */ /* 0x000fe40000011621 */
[----:B------:R3:W5:Y:S02]  /*2b20*/  @P5 LDG.E.U16 R82, desc[UR24][R78.64] ;  /* 0x000000184e525981 */ /* 0x000764000c1e1500 */
[----:B------:R-:W-:-:S02]  /*2b30*/  LOP3.LUT P5, RZ, R34, 0x1, RZ, 0xc0, !PT ;  /* 0x0000000122ff7812 */ /* 0x000fc400078ac0ff */
[----:B------:R-:W-:Y:S02]  /*2b40*/  LOP3.LUT R34, R39, 0x1f, RZ, 0xc0, !PT ;  /* 0x0000001f27227812 */ /* 0x000fe400078ec0ff */
[----:B------:R-:W-:-:S03]  /*2b50*/  PRMT R86, RZ, 0x7610, R86 ;  /* 0x00007610ff567816 */ /* 0x000fc60000000056 */
[----:B0-----:R-:W-:Y:S01]  /*2b60*/  IMAD R6, R34, R57, RZ ;  /* 0x0000003922067224 */ /* 0x001fe200078e02ff */
[----:B------:R-:W-:Y:S02]  /*2b70*/  PRMT R84, RZ, 0x7610, R84 ;  /* 0x00007610ff547816 */ /* 0x000fe40000000054 */
[----:B---3--:R-:W-:Y:S01]  /*2b80*/  PRMT R79, RZ, 0x7610, R79 ;  /* 0x00007610ff4f7816 */ /* 0x008fe2000000004f */
[----:B------:R-:W5:Y:S01]  /*2b90*/  @P6 LDG.E.U16 R86, desc[UR24][R60.64] ;  /* 0x000000183c566981 */ /* 0x000f62000c1e1500 */
[----:B-1----:R-:W-:Y:S01]  /*2ba0*/  IMAD R8, R8, UR5, RZ ;  /* 0x0000000508087c24 */ /* 0x002fe2000f8e02ff */
[----:B------:R-:W-:Y:S01]  /*2bb0*/  LEA R7, P6, R6, UR18, 0x1 ;  /* 0x0000001206077c11 */ /* 0x000fe2000f8c08ff */
[----:B------:R-:W-:Y:S01]  /*2bc0*/  IMAD R10, R10, UR5, RZ ;  /* 0x000000050a0a7c24 */ /* 0x000fe2000f8e02ff */
[----:B------:R0:W5:Y:S04]  /*2bd0*/  @P4 LDG.E.U16 R84, desc[UR24][R66.64] ;  /* 0x0000001842544981 */ /* 0x000168000c1e1500 */
[----:B------:R1:W5:Y:S01]  /*2be0*/  @P5 LDG.E.U16 R79, desc[UR24][R62.64] ;  /* 0x000000183e4f5981 */ /* 0x000362000c1e1500 */
[----:B------:R-:W-:-:S02]  /*2bf0*/  LEA R106, P5, R8, R7, 0x1 ;  /* 0x00000007086a7211 */ /* 0x000fc400078a08ff */
[----:B0-----:R-:W-:Y:S01]  /*2c00*/  LEA.HI.X.SX32 R67, R6, UR19, 0x1, P6 ;  /* 0x0000001306437c11 */ /* 0x001fe2000b0f0eff */
[----:B------:R-:W-:Y:S02]  /*2c10*/  IMAD R9, R9, UR5, RZ ;  /* 0x0000000509097c24 */ /* 0x000fe4000f8e02ff */
[----:B------:R-:W-:Y:S01]  /*2c20*/  IMAD R12, R12, UR5, RZ ;  /* 0x000000050c0c7c24 */ /* 0x000fe2000f8e02ff */
[----:B------:R-:W-:Y:S02]  /*2c30*/  LEA.HI.X.SX32 R107, R8, R67, 0x1, P5 ;  /* 0x00000043086b7211 */ /* 0x000fe400028f0eff */
[-C--:B------:R-:W-:Y:S01]  /*2c40*/  LEA R102, P5, R10, R7.reuse, 0x1 ;  /* 0x000000070a667211 */ /* 0x080fe200078a08ff */
[----:B------:R-:W-:Y:S01]  /*2c50*/  IMAD R11, R11, UR5, RZ ;  /* 0x000000050b0b7c24 */ /* 0x000fe2000f8e02ff */
[----:B------:R-:W-:Y:S01]  /*2c60*/  LEA R104, P6, R9, R7, 0x1 ;  /* 0x0000000709687211 */ /* 0x000fe200078c08ff */
[----:B------:R-:W-:Y:S01]  /*2c70*/  IMAD R14, R14, UR5, RZ ;  /* 0x000000050e0e7c24 */ /* 0x000fe2000f8e02ff */
[----:B------:R-:W-:-:S02]  /*2c80*/  LEA.HI.X.SX32 R103, R10, R67, 0x1, P5 ;  /* 0x000000430a677211 */ /* 0x000fc400028f0eff */
[----:B------:R-:W-:Y:S01]  /*2c90*/  LEA R98, P5, R12, R7, 0x1 ;  /* 0x000000070c627211 */ /* 0x000fe200078a08ff */
[----:B------:R-:W-:Y:S01]  /*2ca0*/  IMAD R13, R13, UR5, RZ ;  /* 0x000000050d0d7c24 */ /* 0x000fe2000f8e02ff */
[-C--:B------:R-:W-:Y:S01]  /*2cb0*/  LEA.HI.X.SX32 R105, R9, R67.reuse, 0x1, P6 ;  /* 0x0000004309697211 */ /* 0x080fe200030f0eff */
[----:B------:R-:W-:Y:S01]  /*2cc0*/  IMAD R18, R18, UR5, RZ ;  /* 0x0000000512127c24 */ /* 0x000fe2000f8e02ff */
[----:B------:R-:W-:Y:S02]  /*2cd0*/  LEA.HI.X.SX32 R99, R12, R67, 0x1, P5 ;  /* 0x000000430c637211 */ /* 0x000fe400028f0eff */
[-C--:B------:R-:W-:Y:S02]  /*2ce0*/  LEA R100, P6, R11, R7.reuse, 0x1 ;  /* 0x000000070b647211 */ /* 0x080fe400078c08ff */
[C---:B------:R-:W-:Y:S01]  /*2cf0*/  LEA R94, P5, R14.reuse, R7, 0x1 ;  /* 0x000000070e5e7211 */ /* 0x040fe200078a08ff */
[----:B------:R-:W-:Y:S01]  /*2d00*/  IMAD R15, R15, UR5, RZ ;  /* 0x000000050f0f7c24 */ /* 0x000fe2000f8e02ff */
[-C--:B------:R-:W-:Y:S01]  /*2d10*/  LEA.HI.X.SX32 R101, R11, R67.reuse, 0x1, P6 ;  /* 0x000000430b657211 */ /* 0x080fe200030f0eff */
[----:B------:R-:W-:Y:S01]  /*2d20*/  IMAD R6, R37, UR5, RZ ;  /* 0x0000000525067c24 */ /* 0x000fe2000f8e02ff */
[----:B------:R-:W-:-:S02]  /*2d30*/  LEA.HI.X.SX32 R95, R14, R67, 0x1, P5 ;  /* 0x000000430e5f7211 */ /* 0x000fc400028f0eff */
[-C--:B------:R-:W-:Y:S02]  /*2d40*/  LEA R96, P6, R13, R7.reuse, 0x1 ;  /* 0x000000070d607211 */ /* 0x080fe400078c08ff */
[----:B------:R-:W-:Y:S01]  /*2d50*/  LEA R90, P5, R18, R7, 0x1 ;  /* 0x00000007125a7211 */ /* 0x000fe200078a08ff */
[----:B------:R-:W-:Y:S01]  /*2d60*/  IMAD R19, R19, UR5, RZ ;  /* 0x0000000513137c24 */ /* 0x000fe2000f8e02ff */
[----:B------:R-:W-:Y:S01]  /*2d70*/  SHF.R.U32.HI R33, RZ, 0x1, R33 ;  /* 0x00000001ff217819 */ /* 0x000fe20000011621 */
[----:B------:R-:W-:Y:S01]  /*2d80*/  IMAD R44, R44, UR5, RZ ;  /* 0x000000052c2c7c24 */ /* 0x000fe2000f8e02ff */
[-C--:B------:R-:W-:Y:S02]  /*2d90*/  LEA.HI.X.SX32 R97, R13, R67.reuse, 0x1, P6 ;  /* 0x000000430d617211 */ /* 0x080fe400030f0eff */
[----:B------:R-:W-:Y:S02]  /*2da0*/  LEA.HI.X.SX32 R91, R18, R67, 0x1, P5 ;  /* 0x00000043125b7211 */ /* 0x000fe400028f0eff */
[----:B------:R-:W-:-:S02]  /*2db0*/  LEA R92, P6, R15, R7, 0x1 ;  /* 0x000000070f5c7211 */ /* 0x000fc400078c08ff */
[C---:B------:R-:W-:Y:S02]  /*2dc0*/  LEA R66, P5, R6.reuse, R7, 0x1 ;  /* 0x0000000706427211 */ /* 0x040fe400078a08ff */
[----:B------:R-:W-:Y:S02]  /*2dd0*/  LOP3.LUT P4, RZ, R33, 0x1, RZ, 0xc0, !PT ;  /* 0x0000000121ff7812 */ /* 0x000fe4000788c0ff */
[-C--:B------:R-:W-:Y:S02]  /*2de0*/  LEA.HI.X.SX32 R93, R15, R67.reuse, 0x1, P6 ;  /* 0x000000430f5d7211 */ /* 0x080fe400030f0eff */
[----:B------:R-:W-:Y:S02]  /*2df0*/  LEA.HI.X.SX32 R87, R6, R67, 0x1, P5 ;  /* 0x0000004306577211 */ /* 0x000fe400028f0eff */
[-C--:B------:R-:W-:Y:S02]  /*2e00*/  LEA R88, P6, R19, R7.reuse, 0x1 ;  /* 0x0000000713587211 */ /* 0x080fe400078c08ff */
[----:B------:R-:W-:-:S02]  /*2e10*/  LEA R60, P5, R44, R7, 0x1 ;  /* 0x000000072c3c7211 */ /* 0x000fc400078a08ff */
[-C--:B------:R-:W-:Y:S02]  /*2e20*/  LEA.HI.X.SX32 R89, R19, R67.reuse, 0x1, P6 ;  /* 0x0000004313597211 */ /* 0x080fe400030f0eff */
[----:B------:R-:W-:Y:S02]  /*2e30*/  LEA.HI.X.SX32 R61, R44, R67, 0x1, P5 ;  /* 0x000000432c3d7211 */ /* 0x000fe400028f0eff */
[----:B------:R-:W-:Y:S02]  /*2e40*/  PRMT R19, RZ, 0x7610, R19 ;  /* 0x00007610ff137816 */ /* 0x000fe40000000013 */
[----:B------:R-:W-:-:S04]  /*2e50*/  PRMT R44, RZ, 0x7610, R44 ;  /* 0x00007610ff2c7816 */ /* 0x000fc8000000002c */
[----:B------:R-:W5:Y:S04]  /*2e60*/  @P4 LDG.E.U16 R19, desc[UR24][R16.64] ;  /* 0x0000001810134981 */ /* 0x000f68000c1e1500 */
[----:B------:R-:W5:Y:S01]  /*2e70*/  @!P3 LDG.E.U16 R44, desc[UR24][R40.64] ;  /* 0x00000018282cb981 */ /* 0x000f62000c1e1500 */
[----:B------:R-:W-:Y:S01]  /*2e80*/  PRMT R85, RZ, 0x7610, R85 ;  /* 0x00007610ff557816 */ /* 0x000fe20000000055 */
[----:B------:R-:W-:Y:S02]  /*2e90*/  VIADD R33, R4, 0x1f ;  /* 0x0000001f04217836 */ /* 0x000fe40000000000 */
[----:B------:R-:W-:Y:S02]  /*2ea0*/  IMAD R43, R43, UR5, RZ ;  /* 0x000000052b2b7c24 */ /* 0x000fe4000f8e02ff */
[----:B------:R-:W-:Y:S01]  /*2eb0*/  IMAD R45, R45, UR5, RZ ;  /* 0x000000052d2d7c24 */ /* 0x000fe2000f8e02ff */
[----:B------:R0:W5:Y:S01]  /*2ec0*/  @P0 LDG.E.U16 R85, desc[UR24][R58.64] ;  /* 0x000000183a550981 */ /* 0x000162000c1e1500 */
[----:B------:R-:W-:Y:S01]  /*2ed0*/  IMAD R46, R46, UR5, RZ ;  /* 0x000000052e2e7c24 */ /* 0x000fe2000f8e02ff */
[----:B------:R-:W-:Y:S01]  /*2ee0*/  ISETP.GT.AND P0, PT, R33, 0x1f, PT ;  /* 0x0000001f2100780c */ /* 0x000fe20003f04270 */
[----:B------:R-:W-:Y:S01]  /*2ef0*/  IMAD R47, R47, UR5, RZ ;  /* 0x000000052f2f7c24 */ /* 0x000fe2000f8e02ff */
[----:B------:R-:W-:-:S04]  /*2f00*/  @!UP0 UIADD3 UR4, UPT, UPT, -UR4, 0x100000, URZ ;  /* 0x0010000004048890 */ /* 0x000fc8000fffe1ff */
[----:B------:R-:W-:Y:S02]  /*2f10*/  @!UP0 USHF.L.U32 UR5, UR4, 0xb, URZ ;  /* 0x0000000b04058899 */ /* 0x000fe400080006ff */
[----:B------:R-:W-:Y:S01]  /*2f20*/  @!UP0 USHF.L.U32 UR4, UR4, 0x1, URZ ;  /* 0x0000000104048899 */ /* 0x000fe200080006ff */
[----:B-1----:R-:W-:Y:S01]  /*2f30*/  LEA R62, P6, R43, R7, 0x1 ;  /* 0x000000072b3e7211 */ /* 0x002fe200078c08ff */
[----:B------:R-:W-:-:S03]  /*2f40*/  VOTEU.ALL UP0, P2 ;  /* 0x0000000000ff7886 */ /* 0x000fc60001000000 */
[----:B------:R-:W-:Y:S02]  /*2f50*/  LEA.HI.X.SX32 R63, R43, R67, 0x1, P6 ;  /* 0x000000432b3f7211 */ /* 0x000fe400030f0eff */
[CC--:B0-----:R-:W-:Y:S02]  /*2f60*/  LEA R58, P6, R45.reuse, R7.reuse, 0x1 ;  /* 0x000000072d3a7211 */ /* 0x0c1fe400078c08ff */
[C---:B------:R-:W-:Y:S02]  /*2f70*/  LEA R78, P5, R46.reuse, R7, 0x1 ;  /* 0x000000072e4e7211 */ /* 0x040fe400078a08ff */
[----:B------:R-:W-:Y:S01]  /*2f80*/  LEA.HI.X.SX32 R59, R45, R67, 0x1, P6 ;  /* 0x000000432d3b7211 */ /* 0x000fe200030f0eff */
[----:B------:R2:W0:Y:S01]  /*2f90*/  @!UP0 SYNCS.EXCH.64 URZ, [UR11+0x2008], UR4 ;  /* 0x002008040bff85b2 */ /* 0x0004220008000100 */
[----:B------:R-:W-:Y:S02]  /*2fa0*/  LEA R43, P6, R47, R7, 0x1 ;  /* 0x000000072f2b7211 */ /* 0x000fe400078c08ff */
[----:B------:R-:W-:-:S02]  /*2fb0*/  LEA.HI.X.SX32 R45, R46, R67, 0x1, P5 ;  /* 0x000000432e2d7211 */ /* 0x000fc400028f0eff */
[----:B------:R-:W-:Y:S02]  /*2fc0*/  ISETP.LT.AND P5, PT, R34, R4, P0 ;  /* 0x000000042200720c */ /* 0x000fe400007a1270 */
[----:B------:R-:W-:Y:S01]  /*2fd0*/  LEA.HI.X.SX32 R46, R47, R67, 0x1, P6 ;  /* 0x000000432f2e7211 */ /* 0x000fe200030f0eff */
[----:B--2---:R-:W-:Y:S10]  /*2fe0*/  @!P0 BRA `(.L_x_6) ;  /* 0x0000000000448947 */ /* 0x004ff40003800000 */
[----:B-----5:R-:W-:Y:S02]  /*2ff0*/  PRMT R4, R80, 0x5410, R5 ;  /* 0x0000541050047816 */ /* 0x020fe40000000005 */
[----:B------:R-:W-:Y:S02]  /*3000*/  PRMT R5, R50, 0x5410, R75 ;  /* 0x0000541032057816 */ /* 0x000fe4000000004b */
[----:B------:R-:W-:Y:S02]  /*3010*/  PRMT R6, R53, 0x5410, R68 ;  /* 0x0000541035067816 */ /* 0x000fe40000000044 */
[----:B------:R-:W-:Y:S02]  /*3020*/  PRMT R7, R76, 0x5410, R81 ;  /* 0x000054104c077816 */ /* 0x000fe40000000051 */
[----:B------:R-:W-:Y:S02]  /*3030*/  PRMT R8, R65, 0x5410, R54 ;  /* 0x0000541041087816 */ /* 0x000fe40000000036 */
[----:B------:R-:W-:-:S02]  /*3040*/  PRMT R9, R64, 0x5410, R71 ;  /* 0x0000541040097816 */ /* 0x000fc40000000047 */
[----:B------:R-:W-:Y:S02]  /*3050*/  PRMT R10, R74, 0x5410, R83 ;  /* 0x000054104a0a7816 */ /* 0x000fe40000000053 */
        /* <DEDUP_REMOVED lines=8> */
[----:B------:R-:W-:-:S04]  /*30e0*/  PRMT R19, R19, 0x5410, R44 ;  /* 0x0000541013137816 */ /* 0x000fc8000000002c */
[----:B------:R1:W-:Y:S03]  /*30f0*/  STTM.x16 tmem[UR12+0x40], R4 ;  /* 0x00004004000079ed */ /* 0x0003e6000824000c */
.L_x_6:
[----:B------:R-:W2:Y:S01]  /*3100*/  FENCE.VIEW.ASYNC.T ;  /* 0x00000000000073c6 */ /* 0x000ea20000000200 */
[----:B-1---5:R-:W-:Y:S01]  /*3110*/  PRMT R5, RZ, 0x7610, R5 ;  /* 0x00007610ff057816 */ /* 0x022fe20000000005 */
[----:B0-2---:R-:W-:Y:S01]  /*3120*/  BAR.SYNC.DEFER_BLOCKING 0x0 ;  /* 0x0000000000007b1d */ /* 0x005fe20000010000 */
[----:B------:R-:W-:Y:S01]  /*3130*/  PRMT R7, RZ, 0x7610, R7 ;  /* 0x00007610ff077816 */ /* 0x000fe20000000007 */
[----:B------:R-:W-:Y:S01]  /*3140*/  IMAD.MOV.U32 R86, RZ, RZ, R66 ;  /* 0x000000ffff567224 */ /* 0x000fe200078e0042 */
        /* <DEDUP_REMOVED lines=19> */
[----:B------:R-:W0:Y:S01]  /*3280*/  LDCU UR4, c[0x0][0x3a0] ;  /* 0x00007400ff0477ac */ /* 0x000e220008000800 */
[----:B------:R-:W-:Y:S01]  /*3290*/  PRMT R12, RZ, 0x7610, R12 ;  /* 0x00007610ff0c7816 */ /* 0x000fe2000000000c */
[----:B------:R-:W2:Y:S01]  /*32a0*/  @P5 LDG.E.U16 R5, desc[UR24][R106.64] ;  /* 0x000000186a055981 */ /* 0x000ea2000c1e1500 */
[----:B------:R-:W-:-:S02]  /*32b0*/  PRMT R14, RZ, 0x7610, R14 ;  /* 0x00007610ff0e7816 */ /* 0x000fc4000000000e */
[----:B------:R-:W-:Y:S01]  /*32c0*/  PRMT R16, RZ, 0x7610, R16 ;  /* 0x00007610ff107816 */ /* 0x000fe20000000010 */
[----:B------:R-:W3:Y:S01]  /*32d0*/  @P5 LDG.E.U16 R7, desc[UR24][R102.64] ;  /* 0x0000001866075981 */ /* 0x000ee2000c1e1500 */
[----:B------:R-:W-:-:S03]  /*32e0*/  PRMT R18, RZ, 0x7610, R18 ;  /* 0x00007610ff127816 */ /* 0x000fc60000000012 */
[----:B------:R-:W4:Y:S04]  /*32f0*/  @P5 LDG.E.U16 R9, desc[UR24][R98.64] ;  /* 0x0000001862095981 */ /* 0x000f28000c1e1500 */
        /* <DEDUP_REMOVED lines=12> */
[----:B------:R-:W4:Y:S01]  /*33c0*/  @P5 LDG.E.U16 R18, desc[UR24][R76.64] ;  /* 0x000000184c125981 */ /* 0x000f22000c1e1500 */
[----:B------:R-:W-:-:S04]  /*33d0*/  SHF.R.S32.HI R40, RZ, 0x1f, R35 ;  /* 0x0000001fff287819 */ /* 0x000fc80000011423 */
[----:B------:R-:W-:Y:S02]  /*33e0*/  SHF.L.U64.HI R37, R35, 0x1, R40 ;  /* 0x0000000123257819 */ /* 0x000fe40000010228 */
[----:B------:R-:W-:Y:S01]  /*33f0*/  SHF.R.S32.HI R40, RZ, 0x6, R39 ;  /* 0x00000006ff287819 */ /* 0x000fe20000011427 */
[----:B------:R-:W-:-:S03]  /*3400*/  IMAD.SHL.U32 R35, R56, 0x20, RZ ;  /* 0x0000002038237824 */ /* 0x000fc600078e00ff */
[----:B------:R-:W-:Y:S01]  /*3410*/  SGXT R40, R40, 0x1 ;  /* 0x000000012828781a */ /* 0x000fe20000000200 */
[----:B------:R-:W-:-:S03]  /*3420*/  IMAD.WIDE R36, R35, 0x2, R36 ;  /* 0x0000000223247825 */ /* 0x000fc600078e0224 */
[----:B------:R-:W-:Y:S01]  /*3430*/  LOP3.LUT R40, R40, 0x90, RZ, 0xc0, !PT ;  /* 0x0000009028287812 */ /* 0x000fe200078ec0ff */
[----:B------:R-:W-:Y:S01]  /*3440*/  IMAD.SHL.U32 R39, R39, 0x2, RZ ;  /* 0x0000000227277824 */ /* 0x000fe200078e00ff */
[----:B------:R-:W-:-:S04]  /*3450*/  IADD3 R119, P3, PT, R36, UR16, RZ ;  /* 0x0000001024777c10 */ /* 0x000fc8000ff7e0ff */
[----:B------:R-:W-:Y:S02]  /*3460*/  LOP3.LUT R36, R40, 0x7e, R39, 0x78, !PT ;  /* 0x0000007e28247812 */ /* 0x000fe400078e7827 */
[----:B------:R-:W-:Y:S02]  /*3470*/  IADD3.X R120, PT, PT, R37, UR17, RZ, P3, !PT ;  /* 0x0000001125787c10 */ /* 0x000fe40009ffe4ff */
[----:B------:R-:W-:Y:S01]  /*3480*/  LOP3.LUT R37, R36, 0x20, RZ, 0x3c, !PT ;  /* 0x0000002024257812 */ /* 0x000fe200078e3cff */
[----:B0-----:R-:W-:-:S04]  /*3490*/  UIADD3 UR5, UPT, UPT, UR4, 0x1f, URZ ;  /* 0x0000001f04057890 */ /* 0x001fc8000fffe0ff */
[----:B------:R-:W-:-:S04]  /*34a0*/  USHF.R.S32.HI UR4, URZ, 0x1f, UR5 ;  /* 0x0000001fff047899 */ /* 0x000fc80008011405 */
[----:B------:R-:W-:Y:S01]  /*34b0*/  ULEA.HI UR4, UR4, UR5, URZ, 0x5 ;  /* 0x0000000504047291 */ /* 0x000fe2000f8f28ff */
[----:B------:R-:W-:-:S03]  /*34c0*/  ISETP.NE.U32.AND P0, PT, R38, RZ, PT ;  /* 0x000000ff2600720c */ /* 0x000fc60003f05070 */
[----:B------:R-:W-:Y:S01]  /*34d0*/  USHF.R.S32.HI UR4, URZ, 0x5, UR4 ;  /* 0x00000005ff047899 */ /* 0x000fe20008011404 */
[----:B------:R-:W-:-:S03]  /*34e0*/  ISETP.LT.OR P3, PT, R33, 0x20, P0 ;  /* 0x000000202100780c */ /* 0x000fc60000761670 */
[----:B------:R-:W-:-:S04]  /*34f0*/  UISETP.LT.AND UP0, UPT, UR4, 0x1, UPT ;  /* 0x000000010400788c */ /* 0x000fc8000bf01270 */
[----:B------:R-:W-:Y:S01]  /*3500*/  USEL UR4, UR4, 0x1, !UP0 ;  /* 0x0000000104047887 */ /* 0x000fe2000c000000 */
[----:B------:R-:W-:Y:S01]  /*3510*/  SHF.R.S32.HI R55, RZ, 0x1f, R56 ;  /* 0x0000001fff377819 */ /* 0x000fe20000011438 */
[C---:B------:R-:W-:Y:S02]  /*3520*/  IMAD R39, R56.reuse, 0xf, RZ ;  /* 0x0000000f38277824 */ /* 0x040fe400078e02ff */
[----:B------:R-:W-:Y:S01]  /*3530*/  UIADD3 UR16, UPT, UPT, UR4, -0x1, URZ ;  /* 0xffffffff04107890 */ /* 0x000fe2000fffe0ff */
[C---:B------:R-:W-:Y:S02]  /*3540*/  IMAD.SHL.U32 R40, R56.reuse, 0x10, RZ ;  /* 0x0000001038287824 */ /* 0x040fe400078e00ff */
[C---:B------:R-:W-:Y:S02]  /*3550*/  IMAD R41, R56.reuse, 0x11, RZ ;  /* 0x0000001138297824 */ /* 0x040fe400078e02ff */
[C---:B------:R-:W-:Y:S02]  /*3560*/  IMAD R42, R56.reuse, 0x12, RZ ;  /* 0x00000012382a7824 */ /* 0x040fe400078e02ff */
[----:B------:R-:W-:-:S02]  /*3570*/  IMAD R43, R56, 0x13, RZ ;  /* 0x00000013382b7824 */ /* 0x000fc400078e02ff */
[C---:B------:R-:W-:Y:S02]  /*3580*/  IMAD R44, R56.reuse, 0x14, RZ ;  /* 0x00000014382c7824 */ /* 0x040fe400078e02ff */
[C---:B------:R-:W-:Y:S02]  /*3590*/  IMAD R45, R56.reuse, 0x15, RZ ;  /* 0x00000015382d7824 */ /* 0x040fe400078e02ff */
[C---:B------:R-:W-:Y:S02]  /*35a0*/  IMAD R46, R56.reuse, 0x16, RZ ;  /* 0x00000016382e7824 */ /* 0x040fe400078e02ff */
[C---:B------:R-:W-:Y:S02]  /*35b0*/  IMAD R47, R56.reuse, 0x17, RZ ;  /* 0x00000017382f7824 */ /* 0x040fe400078e02ff */
[C---:B------:R-:W-:Y:S02]  /*35c0*/  IMAD R48, R56.reuse, 0x18, RZ ;  /* 0x0000001838307824 */ /* 0x040fe400078e02ff */
[----:B------:R-:W-:-:S02]  /*35d0*/  IMAD R49, R56, 0x19, RZ ;  /* 0x0000001938317824 */ /* 0x000fc400078e02ff */
[C---:B------:R-:W-:Y:S02]  /*35e0*/  IMAD R50, R56.reuse, 0x1a, RZ ;  /* 0x0000001a38327824 */ /* 0x040fe400078e02ff */
[C---:B------:R-:W-:Y:S02]  /*35f0*/  IMAD R51, R56.reuse, 0x1b, RZ ;  /* 0x0000001b38337824 */ /* 0x040fe400078e02ff */
[C---:B------:R-:W-:Y:S02]  /*3600*/  IMAD R52, R56.reuse, 0x1c, RZ ;  /* 0x0000001c38347824 */ /* 0x040fe400078e02ff */
[C---:B------:R-:W-:Y:S01]  /*3610*/  IMAD R53, R56.reuse, 0x1d, RZ ;  /* 0x0000001d38357824 */ /* 0x040fe200078e02ff */
[----:B------:R-:W-:Y:S02]  /*3620*/  UISETP.NE.U32.AND UP0, UPT, UR16, URZ, UPT ;  /* 0x000000ff1000728c */ /* 0x000fe4000bf05070 */
[----:B------:R-:W-:Y:S01]  /*3630*/  UIADD3 UR20, UPT, UPT, UR10, 0x40, URZ ;  /* 0x000000400a147890 */ /* 0x000fe2000fffe0ff */
[----:B------:R-:W-:Y:S01]  /*3640*/  IMAD.SHL.U32 R38, R57, 0x20, RZ ;  /* 0x0000002039267824 */ /* 0x000fe200078e00ff */
[C---:B------:R-:W-:Y:S01]  /*3650*/  SHF.L.U64.HI R55, R56.reuse, 0x1, R55 ;  /* 0x0000000138377819 */ /* 0x040fe20000010237 */
[C---:B------:R-:W-:Y:S01]  /*3660*/  IMAD R54, R56.reuse, 0x1e, RZ ;  /* 0x0000001e38367824 */ /* 0x040fe200078e02ff */
[----:B------:R-:W-:Y:S01]  /*3670*/  SHF.R.S32.HI R57, RZ, 0x1f, R20 ;  /* 0x0000001fff397819 */ /* 0x000fe20000011414 */
[----:B------:R-:W-:Y:S01]  /*3680*/  IMAD R56, R56, 0x1f, RZ ;  /* 0x0000001f38387824 */ /* 0x000fe200078e02ff */
[----:B------:R-:W-:-:S02]  /*3690*/  SHF.R.S32.HI R60, RZ, 0x1f, R25 ;  /* 0x0000001fff3c7819 */ /* 0x000fc40000011419 */
[----:B------:R-:W-:Y:S02]  /*36a0*/  SHF.R.S32.HI R62, RZ, 0x1f, R31 ;  /* 0x0000001fff3e7819 */ /* 0x000fe4000001141f */
[----:B------:R-:W-:Y:S02]  /*36b0*/  SHF.R.S32.HI R65, RZ, 0x1f, R24 ;  /* 0x0000001fff417819 */ /* 0x000fe40000011418 */
[----:B------:R-:W-:Y:S02]  /*36c0*/  SHF.R.S32.HI R69, RZ, 0x1f, R30 ;  /* 0x0000001fff457819 */ /* 0x000fe4000001141e */
[----:B------:R-:W-:Y:S02]  /*36d0*/  SHF.R.S32.HI R70, RZ, 0x1f, R39 ;  /* 0x0000001fff467819 */ /* 0x000fe40000011427 */
[----:B------:R-:W-:Y:S02]  /*36e0*/  SHF.R.S32.HI R71, RZ, 0x1f, R40 ;  /* 0x0000001fff477819 */ /* 0x000fe40000011428 */
        /* <DEDUP_REMOVED lines=12> */
[----:B------:R-:W-:Y:S01]  /*37b0*/  SHF.R.S32.HI R116, RZ, 0x1f, R53 ;  /* 0x0000001fff747819 */ /* 0x000fe20000011435 */
[----:B--2---:R0:W-:Y:S04]  /*37c0*/  STS.U16 [R36+UR11], R5 ;  /* 0x0000000524007988 */ /* 0x0041e8000800040b */
[----:B---3--:R-:W-:Y:S04]  /*37d0*/  STS.U16 [R36+UR11+0x200], R7 ;  /* 0x0002000724007988 */ /* 0x008fe8000800040b */
[----:B----4-:R-:W-:Y:S04]  /*37e0*/  STS.U16 [R36+UR11+0x400], R9 ;  /* 0x0004000924007988 */ /* 0x010fe8000800040b */
[----:B------:R-:W-:Y:S04]  /*37f0*/  STS.U16 [R36+UR11+0x600], R11 ;  /* 0x0006000b24007988 */ /* 0x000fe8000800040b */
[----:B------:R-:W-:Y:S04]  /*3800*/  STS.U16 [R36+UR11+0x800], R13 ;  /* 0x0008000d24007988 */ /* 0x000fe8000800040b */
[----:B------:R-:W-:Y:S04]  /*3810*/  STS.U16 [R36+UR11+0xa00], R15 ;  /* 0x000a000f24007988 */ /* 0x000fe8000800040b */
[----:B------:R-:W-:Y:S04]  /*3820*/  STS.U16 [R36+UR11+0xc00], R17 ;  /* 0x000c001124007988 */ /* 0x000fe8000800040b */
[----:B------:R-:W-:Y:S04]  /*3830*/  STS.U16 [R36+UR11+0xe00], R19 ;  /* 0x000e001324007988 */ /* 0x000fe8000800040b */
[----:B------:R1:W-:Y:S04]  /*3840*/  STS.U16 [R37+UR11+0x100], R4 ;  /* 0x0001000425007988 */ /* 0x0003e8000800040b */
[----:B------:R2:W-:Y:S04]  /*3850*/  STS.U16 [R37+UR11+0x300], R6 ;  /* 0x0003000625007988 */ /* 0x0005e8000800040b */
[----:B------:R3:W-:Y:S04]  /*3860*/  STS.U16 [R37+UR11+0x500], R8 ;  /* 0x0005000825007988 */ /* 0x0007e8000800040b */
[----:B------:R4:W-:Y:S04]  /*3870*/  STS.U16 [R37+UR11+0x700], R10 ;  /* 0x0007000a25007988 */ /* 0x0009e8000800040b */
[----:B------:R0:W-:Y:S04]  /*3880*/  STS.U16 [R37+UR11+0x900], R12 ;  /* 0x0009000c25007988 */ /* 0x0001e8000800040b */
[----:B------:R0:W-:Y:S04]  /*3890*/  STS.U16 [R37+UR11+0xb00], R14 ;  /* 0x000b000e25007988 */ /* 0x0001e8000800040b */
[----:B------:R1:W-:Y:S04]  /*38a0*/  STS.U16 [R37+UR11+0xd00], R16 ;  /* 0x000d001025007988 */ /* 0x0003e8000800040b */
[----:B------:R3:W-:Y:S01]  /*38b0*/  STS.U16 [R37+UR11+0xf00], R18 ;  /* 0x000f001225007988 */ /* 0x0007e2000800040b */
[----:B------:R0:W-:Y:S06]  /*38c0*/  MEMBAR.ALL.CTA ;  /* 0x0000000000007992 */ /* 0x0001ec0000008000 */
[----:B0-----:R-:W0:Y:S01]  /*38d0*/  FENCE.VIEW.ASYNC.S ;  /* 0x00000000000073c6 */ /* 0x001e220000000000 */
[----:B------:R-:W-:-:S02]  /*38e0*/  SHF.R.S32.HI R5, RZ, 0x1f, R28 ;  /* 0x0000001fff057819 */ /* 0x000fc4000001141c */
[----:B-1----:R-:W-:Y:S02]  /*38f0*/  SHF.R.S32.HI R4, RZ, 0x1f, R21 ;  /* 0x0000001fff047819 */ /* 0x002fe40000011415 */
[----:B--2---:R-:W-:Y:S02]  /*3900*/  SHF.R.S32.HI R6, RZ, 0x1f, R27 ;  /* 0x0000001fff067819 */ /* 0x004fe4000001141b */
[----:B---3--:R-:W-:Y:S02]  /*3910*/  SHF.R.S32.HI R8, RZ, 0x1f, R23 ;  /* 0x0000001fff087819 */ /* 0x008fe40000011417 */
[----:B------:R-:W-:Y:S02]  /*3920*/  SHF.R.S32.HI R7, RZ, 0x1f, R22 ;  /* 0x0000001fff077819 */ /* 0x000fe40000011416 */
[----:B------:R-:W-:Y:S02]  /*3930*/  SHF.R.S32.HI R9, RZ, 0x1f, R26 ;  /* 0x0000001fff097819 */ /* 0x000fe4000001141a */
[----:B----4-:R-:W-:-:S02]  /*3940*/  SHF.R.S32.HI R10, RZ, 0x1f, R29 ;  /* 0x0000001fff0a7819 */ /* 0x010fc4000001141d */
[----:B------:R-:W-:Y:S01]  /*3950*/  SHF.R.S32.HI R11, RZ, 0x1f, R32 ;  /* 0x0000001fff0b7819 */ /* 0x000fe20000011420 */
[----:B0-----:R-:W-:Y:S06]  /*3960*/  BAR.SYNC.DEFER_BLOCKING 0x0 ;  /* 0x0000000000007b1d */ /* 0x001fec0000010000 */
[----:B------:R-:W-:Y:S05]  /*3970*/  @P3 BRA `(.L_x_7) ;  /* 0x00000000004c3947 */ /* 0x000fea0003800000 */
[----:B------:R-:W-:Y:S01]  /*3980*/  USHF.R.U32.HI UR6, URZ, 0x4, UR11 ;  /* 0x00000004ff067899 */ /* 0x000fe2000801160b */
[----:B------:R-:W-:Y:S01]  /*3990*/  UMOV UR8, 0xfffffffe ;  /* 0xfffffffe00087882 */ /* 0x000fe20000000000 */
[----:B------:R-:W-:Y:S02]  /*39a0*/  UMOV UR9, 0x7fffbfdf ;  /* 0x7fffbfdf00097882 */ /* 0x000fe40000000000 */
[----:B------:R-:W-:Y:S01]  /*39b0*/  USGXT.U32 UR6, UR6, 0xe ;  /* 0x0000000e0606789a */ /* 0x000fe20008000000 */
[----:B------:R-:W-:Y:S01]  /*39c0*/  UMOV UR7, URZ ;  /* 0x000000ff00077c82 */ /* 0x000fe20008000000 */
[----:B------:R-:W-:Y:S02]  /*39d0*/  UIADD3 UR14, UPT, UPT, UR10, 0x48, URZ ;  /* 0x000000480a0e7890 */ /* 0x000fe4000fffe0ff */
[----:B------:R-:W-:Y:S01]  /*39e0*/  UIADD3.64 UR8, UPT, UPT, UR6, -UR8, URZ ;  /* 0x8000000806087297 */ /* 0x000fe2000fffe0ff */
[----:B------:R-:W-:Y:S01]  /*39f0*/  UMOV UR18, 0x0 ;  /* 0x0000000000127882 */ /* 0x000fe20000000000 */
[----:B------:R-:W-:Y:S01]  /*3a00*/  UMOV UR19, 0x8100010 ;  /* 0x0810001000137882 */ /* 0x000fe20000000000 */
[----:B------:R-:W-:Y:S01]  /*3a10*/  UMOV UR4, UR13 ;  /* 0x0000000d00047c82 */ /* 0x000fe20008000000 */
[----:B------:R-:W-:Y:S01]  /*3a20*/  UMOV UR5, URZ ;  /* 0x000000ff00057c82 */ /* 0x000fe20008000000 */
[----:B------:R-:W-:Y:S01]  /*3a30*/  UMOV UR7, 0x80004020 ;  /* 0x8000402000077882 */ /* 0x000fe20000000000 */
[----:B------:R-:W-:Y:S01]  /*3a40*/  UMOV UR22, 0x0 ;  /* 0x0000000000167882 */ /* 0x000fe20000000000 */
[----:B------:R-:W-:Y:S01]  /*3a50*/  UMOV UR23, 0x8100010 ;  /* 0x0810001000177882 */ /* 0x000fe20000000000 */
[----:B------:R-:W-:Y:S01]  /*3a60*/  UMOV UR4, UR4 ;  /* 0x0000000400047c82 */ /* 0x000fe20008000000 */
[----:B------:R0:W-:Y:S01]  /*3a70*/  UTCHMMA tmem[UR20], gdesc[UR6], tmem[UR10], tmem[UR18], idesc[UR19], !UPT ;  /* 0x00ff1206140079ea */ /* 0x0001e2000f80000a */
[----:B------:R0:W-:Y:S01]  /*3a80*/  UTCHMMA tmem[UR14], gdesc[UR8], tmem[UR10], tmem[UR22], idesc[UR23], UPT ;  /* 0x00ff16080e0079ea */ /* 0x0001e2000b80000a */
[----:B------:R0:W-:Y:S01]  /*3a90*/  UTCBAR [UR4], URZ ;  /* 0x000000ff040073e9 */ /* 0x0001e200080000ff */
[----:B------:R-:W-:Y:S01]  /*3aa0*/  NOP ;  /* 0x0000000000007918 */ /* 0x000fe20000000000 */
.L_x_7:
[----:B------:R-:W-:Y:S01]  /*3ab0*/  SHF.R.S32.HI R117, RZ, 0x1f, R54 ;  /* 0x0000001fff757819 */ /* 0x000fe20000011436 */
[----:B0-----:R-:W-:Y:S01]  /*3ac0*/  UMOV UR4, URZ ;  /* 0x000000ff00047c82 */ /* 0x001fe20008000000 */
[----:B------:R-:W-:Y:S01]  /*3ad0*/  SHF.R.S32.HI R13, RZ, 0x1f, R56 ;  /* 0x0000001fff0d7819 */ /* 0x000fe20000011438 */
[----:B------:R-:W-:Y:S06]  /*3ae0*/  BRA.U !UP0, `(.L_x_8) ;  /* 0x0000001508147547 */ /* 0x000fec000b800000 */
[----:B------:R-:W-:Y:S01]  /*3af0*/  UIADD3 UR5, UPT, UPT, UR11, 0x1000, URZ ;  /* 0x000010000b057890 */ /* 0x000fe2000fffe0ff */
[----:B------:R-:W-:Y:S01]  /*3b00*/  SHF.L.U64.HI R57, R20, 0x1, R57 ;  /* 0x0000000114397819 */ /* 0x000fe20000010239 */
[----:B------:R-:W-:Y:S01]  /*3b10*/  UMOV UR14, 0xfffffffe ;  /* 0xfffffffe000e7882 */ /* 0x000fe20000000000 */
[----:B------:R-:W-:Y:S01]  /*3b20*/  SHF.L.U64.HI R58, R28, 0x1, R5 ;  /* 0x000000011c3a7819 */ /* 0x000fe20000010205 */
[----:B------:R-:W-:Y:S01]  /*3b30*/  USHF.R.U32.HI UR5, URZ, 0x4, UR5 ;  /* 0x00000004ff057899 */ /* 0x000fe20008011605 */
[----:B------:R-:W-:Y:S01]  /*3b40*/  SHF.L.U64.HI R59, R21, 0x1, R4 ;  /* 0x00000001153b7819 */ /* 0x000fe20000010204 */
[----:B------:R-:W-:Y:S01]  /*3b50*/  UMOV UR15, 0x7fffbfdf ;  /* 0x7fffbfdf000f7882 */ /* 0x000fe20000000000 */
[----:B------:R-:W-:Y:S01]  /*3b60*/  SHF.L.U64.HI R60, R25, 0x1, R60 ;  /* 0x00000001193c7819 */ /* 0x000fe2000001023c */
[----:B------:R-:W-:Y:S01]  /*3b70*/  USGXT.U32 UR6, UR5, 0xe ;  /* 0x0000000e0506789a */ /* 0x000fe20008000000 */
[----:B------:R-:W-:Y:S01]  /*3b80*/  SHF.L.U64.HI R61, R27, 0x1, R6 ;  /* 0x000000011b3d7819 */ /* 0x000fe20000010206 */
[----:B------:R-:W-:Y:S01]  /*3b90*/  UMOV UR7, URZ ;  /* 0x000000ff00077c82 */ /* 0x000fe20008000000 */
[----:B------:R-:W-:Y:S01]  /*3ba0*/  SHF.L.U64.HI R62, R31, 0x1, R62 ;  /* 0x000000011f3e7819 */ /* 0x000fe2000001023e */
[----:B------:R-:W-:Y:S01]  /*3bb0*/  UIADD3.64 UR14, UPT, UPT, UR6, -UR14, URZ ;  /* 0x8000000e060e7297 */ /* 0x000fe2000fffe0ff */
[----:B------:R-:W-:Y:S01]  /*3bc0*/  SHF.L.U64.HI R63, R23, 0x1, R8 ;  /* 0x00000001173f7819 */ /* 0x000fe20000010208 */
[----:B------:R-:W-:Y:S01]  /*3bd0*/  UMOV UR21, UR16 ;  /* 0x0000001000157c82 */ /* 0x000fe20008000000 */
[----:B------:R-:W-:Y:S01]  /*3be0*/  SHF.L.U64.HI R64, R22, 0x1, R7 ;  /* 0x0000000116407819 */ /* 0x000fe20000010207 */
[----:B------:R-:W-:Y:S01]  /*3bf0*/  UMOV UR22, 0x1 ;  /* 0x0000000100167882 */ /* 0x000fe20000000000 */
[----:B------:R-:W-:Y:S01]  /*3c00*/  SHF.L.U64.HI R65, R24, 0x1, R65 ;  /* 0x0000000118417819 */ /* 0x000fe20000010241 */
[----:B------:R-:W-:Y:S01]  /*3c10*/  UMOV UR5, URZ ;  /* 0x000000ff00057c82 */ /* 0x000fe20008000000 */
[----:B------:R-:W-:-:S02]  /*3c20*/  SHF.L.U64.HI R66, R26, 0x1, R9 ;  /* 0x000000011a427819 */ /* 0x000fc40000010209 */
[----:B------:R-:W-:Y:S02]  /*3c30*/  SHF.L.U64.HI R67, R29, 0x1, R10 ;  /* 0x000000011d437819 */ /* 0x000fe4000001020a */
[----:B------:R-:W-:Y:S02]  /*3c40*/  SHF.L.U64.HI R68, R32, 0x1, R11 ;  /* 0x0000000120447819 */ /* 0x000fe4000001020b */
[----:B------:R-:W-:Y:S02]  /*3c50*/  SHF.L.U64.HI R69, R30, 0x1, R69 ;  /* 0x000000011e457819 */ /* 0x000fe40000010245 */
[----:B------:R-:W-:Y:S02]  /*3c60*/  SHF.L.U64.HI R70, R39, 0x1, R70 ;  /* 0x0000000127467819 */ /* 0x000fe40000010246 */
[----:B------:R-:W-:Y:S02]  /*3c70*/  SHF.L.U64.HI R71, R40, 0x1, R71 ;  /* 0x0000000128477819 */ /* 0x000fe40000010247 */
        /* <DEDUP_REMOVED lines=14> */
[----:B------:R-:W-:-:S07]  /*3d60*/  SHF.L.U64.HI R118, R56, 0x1, R13 ;  /* 0x0000000138767819 */ /* 0x000fce000001020d */
.L_x_11:
[C---:B------:R-:W-:Y:S02]  /*3d70*/  ISETP.GT.AND P5, PT, R3.reuse, 0x2, PT ;  /* 0x000000020300780c */ /* 0x040fe40003fa4270 */
[C---:B------:R-:W-:Y:S02]  /*3d80*/  ISETP.GT.AND P4, PT, R3.reuse, 0x3, PT ;  /* 0x000000030300780c */ /* 0x040fe40003f84270 */
[-C--:B------:R-:W-:Y:S02]  /*3d90*/  LEA R6, P3, R20, R119.reuse, 0x1 ;  /* 0x0000007714067211 */ /* 0x080fe400078608ff */
[----:B------:R-:W-:Y:S02]  /*3da0*/  LEA R8, P6, R28, R119, 0x1 ;  /* 0x000000771c087211 */ /* 0x000fe400078c08ff */
[----:B------:R-:W-:Y:S01]  /*3db0*/  PRMT R124, RZ, 0x7610, R124 ;  /* 0x00007610ff7c7816 */ /* 0x000fe2000000007c */
[C---:B------:R-:W-:Y:S01]  /*3dc0*/  IMAD.X R7, R120.reuse, 0x1, R57, P3 ;  /* 0x0000000178077824 */ /* 0x040fe200018e0639 */
[----:B------:R-:W-:Y:S01]  /*3dd0*/  PRMT R123, RZ, 0x7610, R123 ;  /* 0x00007610ff7b7816 */ /* 0x000fe2000000007b */
[----:B------:R-:W-:Y:S01]  /*3de0*/  IMAD.X R9, R120, 0x1, R58, P6 ;  /* 0x0000000178097824 */ /* 0x000fe200030e063a */
[----:B------:R-:W-:-:S02]  /*3df0*/  ISETP.GT.AND P3, PT, R3, 0x4, PT ;  /* 0x000000040300780c */ /* 0x000fc40003f64270 */
[----:B------:R-:W-:Y:S01]  /*3e00*/  ISETP.GT.AND P6, PT, R3, 0x5, PT ;  /* 0x000000050300780c */ /* 0x000fe20003fc4270 */
[----:B------:R0:W2:Y:S01]  /*3e10*/  @P5 LDG.E.U16 R124, desc[UR24][R6.64] ;  /* 0x00000018067c5981 */ /* 0x0000a2000c1e1500 */
[----:B------:R-:W-:-:S03]  /*3e20*/  LEA R10, P5, R21, R119, 0x1 ;  /* 0x00000077150a7211 */ /* 0x000fc600078a08ff */
[----:B------:R1:W2:Y:S01]  /*3e30*/  @P4 LDG.E.U16 R123, desc[UR24][R8.64] ;  /* 0x00000018087b4981 */ /* 0x0002a2000c1e1500 */
[----:B------:R-:W-:Y:S01]  /*3e40*/  LEA R4, P4, R25, R119, 0x1 ;  /* 0x0000007719047211 */ /* 0x000fe200078808ff */
[C---:B------:R-:W-:Y:S01]  /*3e50*/  IMAD.X R11, R120.reuse, 0x1, R59, P5 ;  /* 0x00000001780b7824 */ /* 0x040fe200028e063b */
[----:B------:R-:W-:Y:S02]  /*3e60*/  PRMT R121, RZ, 0x7610, R121 ;  /* 0x00007610ff797816 */ /* 0x000fe40000000079 */
[----:B------:R-:W-:Y:S01]  /*3e70*/  PRMT R122, RZ, 0x7610, R122 ;  /* 0x00007610ff7a7816 */ /* 0x000fe2000000007a */
[----:B------:R-:W-:Y:S01]  /*3e80*/  IMAD.X R5, R120, 0x1, R60, P4 ;  /* 0x0000000178057824 */ /* 0x000fe200020e063c */
[C---:B------:R-:W-:Y:S02]  /*3e90*/  ISETP.GT.AND P5, PT, R3.reuse, 0x6, PT ;  /* 0x000000060300780c */ /* 0x040fe40003fa4270 */
[----:B------:R3:W4:Y:S01]  /*3ea0*/  @P3 LDG.E.U16 R121, desc[UR24][R10.64] ;  /* 0x000000180a793981 */ /* 0x000722000c1e1500 */
[----:B------:R-:W-:-:S02]  /*3eb0*/  ISETP.GT.AND P4, PT, R3, 0x7, PT ;  /* 0x000000070300780c */ /* 0x000fc40003f84270 */
[-C--:B0-----:R-:W-:Y:S01]  /*3ec0*/  LEA R6, P3, R27, R119.reuse, 0x1 ;  /* 0x000000771b067211 */ /* 0x081fe200078608ff */
[----:B------:R0:W4:Y:S01]  /*3ed0*/  @P6 LDG.E.U16 R122, desc[UR24][R4.64] ;  /* 0x00000018047a6981 */ /* 0x000122000c1e1500 */
[----:B-1----:R-:W-:Y:S02]  /*3ee0*/  LEA R8, P6, R31, R119, 0x1 ;  /* 0x000000771f087211 */ /* 0x002fe400078c08ff */
[----:B------:R-:W-:Y:S01]  /*3ef0*/  PRMT R19, RZ, 0x7610, R19 ;  /* 0x00007610ff137816 */ /* 0x000fe20000000013 */
[C---:B------:R-:W-:Y:S01]  /*3f00*/  IMAD.X R7, R120.reuse, 0x1, R61, P3 ;  /* 0x0000000178077824 */ /* 0x040fe200018e063d */
[----:B------:R-:W-:Y:S01]  /*3f10*/  PRMT R18, RZ, 0x7610, R18 ;  /* 0x00007610ff127816 */ /* 0x000fe20000000012 */
[----:B------:R-:W-:Y:S01]  /*3f20*/  IMAD.X R9, R120, 0x1, R62, P6 ;  /* 0x0000000178097824 */ /* 0x000fe200030e063e */
[C---:B------:R-:W-:Y:S02]  /*3f30*/  ISETP.GT.AND P3, PT, R3.reuse, 0x8, PT ;  /* 0x000000080300780c */ /* 0x040fe40003f64270 */
[----:B------:R1:W5:Y:S01]  /*3f40*/  @P5 LDG.E.U16 R19, desc[UR24][R6.64] ;  /* 0x0000001806135981 */ /* 0x000362000c1e1500 */
[----:B------:R-:W-:-:S02]  /*3f50*/  ISETP.GT.AND P6, PT, R3, 0x9, PT ;  /* 0x000000090300780c */ /* 0x000fc40003fc4270 */
[-C--:B---3--:R-:W-:Y:S01]  /*3f60*/  LEA R10, P5, R23, R119.reuse, 0x1 ;  /* 0x00000077170a7211 */ /* 0x088fe200078a08ff */
[----:B------:R3:W5:Y:S01]  /*3f70*/  @P4 LDG.E.U16 R18, desc[UR24][R8.64] ;  /* 0x0000001808124981 */ /* 0x000762000c1e1500 */
[----:B0-----:R-:W-:Y:S02]  /*3f80*/  LEA R4, P4, R22, R119, 0x1 ;  /* 0x0000007716047211 */ /* 0x001fe400078808ff */
[----:B------:R-:W-:Y:S01]  /*3f90*/  PRMT R15, RZ, 0x7610, R15 ;  /* 0x00007610ff0f7816 */ /* 0x000fe2000000000f */
[C---:B------:R-:W-:Y:S01]  /*3fa0*/  IMAD.X R11, R120.reuse, 0x1, R63, P5 ;  /* 0x00000001780b7824 */ /* 0x040fe200028e063f */
[----:B------:R-:W-:Y:S01]  /*3fb0*/  PRMT R14, RZ, 0x7610, R14 ;  /* 0x00007610ff0e7816 */ /* 0x000fe2000000000e */
[----:B------:R-:W-:Y:S01]  /*3fc0*/  IMAD.X R5, R120, 0x1, R64, P4 ;  /* 0x0000000178057824 */ /* 0x000fe200020e0640 */
[C---:B------:R-:W-:Y:S02]  /*3fd0*/  ISETP.GT.AND P5, PT, R3.reuse, 0xa, PT ;  /* 0x0000000a0300780c */ /* 0x040fe40003fa4270 */
[----:B------:R0:W5:Y:S01]  /*3fe0*/  @P3 LDG.E.U16 R15, desc[UR24][R10.64] ;  /* 0x000000180a0f3981 */ /* 0x000162000c1e1500 */
[----:B------:R-:W-:-:S02]  /*3ff0*/  ISETP.GT.AND P4, PT, R3, 0xb, PT ;  /* 0x0000000b0300780c */ /* 0x000fc40003f84270 */
[-C--:B-1----:R-:W-:Y:S01]  /*4000*/  LEA R6, P3, R24, R119.reuse, 0x1 ;  /* 0x0000007718067211 */ /* 0x082fe200078608ff */
[----:B------:R1:W5:Y:S01]  /*4010*/  @P6 LDG.E.U16 R14, desc[UR24][R4.64] ;  /* 0x00000018040e6981 */ /* 0x000362000c1e1500 */
[----:B---3--:R-:W-:Y:S02]  /*4020*/  LEA R8, P6, R26, R119, 0x1 ;  /* 0x000000771a087211 */ /* 0x008fe400078c08ff */
[----:B------:R-:W-:Y:S01]  /*4030*/  PRMT R17, RZ, 0x7610, R17 ;  /* 0x00007610ff117816 */ /* 0x000fe20000000011 */
[C---:B------:R-:W-:Y:S01]  /*4040*/  IMAD.X R7, R120.reuse, 0x1, R65, P3 ;  /* 0x0000000178077824 */ /* 0x040fe200018e0641 */
[----:B------:R-:W-:Y:S01]  /*4050*/  PRMT R16, RZ, 0x7610, R16 ;  /* 0x00007610ff107816 */ /* 0x000fe20000000010 */
[----:B------:R-:W-:Y:S01]  /*4060*/  IMAD.X R9, R120, 0x1, R66, P6 ;  /* 0x0000000178097824 */ /* 0x000fe200030e0642 */
[C---:B------:R-:W-:Y:S02]  /*4070*/  ISETP.GT.AND P3, PT, R3.reuse, 0xc, PT ;  /* 0x0000000c0300780c */ /* 0x040fe40003f64270 */
[----:B------:R3:W5:Y:S01]  /*4080*/  @P5 LDG.E.U16 R17, desc[UR24][R6.64] ;  /* 0x0000001806115981 */ /* 0x000762000c1e1500 */
[----:B------:R-:W-:-:S02]  /*4090*/  ISETP.GT.AND P6, PT, R3, 0xd, PT ;  /* 0x0000000d0300780c */ /* 0x000fc40003fc4270 */
[-C--:B0-----:R-:W-:Y:S01]  /*40a0*/  LEA R10, P5, R29, R119.reuse, 0x1 ;  /* 0x000000771d0a7211 */ /* 0x081fe200078a08ff */
[----:B------:R0:W5:Y:S01]  /*40b0*/  @P4 LDG.E.U16 R16, desc[UR24][R8.64] ;  /* 0x0000001808104981 */ /* 0x000162000c1e1500 */
        /* <DEDUP_REMOVED lines=20> */
[-C--:B---3--:R-:W-:Y:S02]  /*4200*/  LEA R4, P3, R41, R119.reuse, 0x1 ;  /* 0x0000007729047211 */ /* 0x088fe400078608ff */
[----:B------:R-:W-:Y:S01]  /*4210*/  PRMT R130, RZ, 0x7610, R130 ;  /* 0x00007610ff827816 */ /* 0x000fe20000000082 */
[C---:B------:R-:W-:Y:S01]  /*4220*/  IMAD.X R11, R120.reuse, 0x1, R71, P6 ;  /* 0x00000001780b7824 */ /* 0x040fe200030e0647 */
[----:B------:R-:W-:Y:S01]  /*4230*/  PRMT R129, RZ, 0x7610, R129 ;  /* 0x00007610ff817816 */ /* 0x000fe20000000081 */
[----:B------:R-:W-:Y:S01]  /*4240*/  IMAD.X R5, R120, 0x1, R72, P3 ;  /* 0x0000000178057824 */ /* 0x000fe200018e0648 */
[C---:B------:R-:W-:Y:S02]  /*4250*/  ISETP.GT.AND P6, PT, R3.reuse, 0x12, PT ;  /* 0x000000120300780c */ /* 0x040fe40003fc4270 */
[----:B------:R-:W-:Y:S01]  /*4260*/  ISETP.GT.AND P3, PT, R3, 0x13, PT ;  /* 0x000000130300780c */ /* 0x000fe20003f64270 */
[----:B------:R3:W5:Y:S01]  /*4270*/  @P4 LDG.E.U16 R130, desc[UR24][R10.64] ;  /* 0x000000180a824981 */ /* 0x000762000c1e1500 */
[----:B0-----:R-:W-:-:S03]  /*4280*/  LEA R6, P4, R42, R119, 0x1 ;  /* 0x000000772a067211 */ /* 0x001fc600078808ff */
[----:B------:R0:W5:Y:S01]  /*4290*/  @P5 LDG.E.U16 R129, desc[UR24][R4.64] ;  /* 0x0000001804815981 */ /* 0x000162000c1e1500 */
[-C--:B-1----:R-:W-:Y:S01]  /*42a0*/  LEA R8, P5, R43, R119.reuse, 0x1 ;  /* 0x000000772b087211 */ /* 0x082fe200078a08ff */
[C---:B------:R-:W-:Y:S01]  /*42b0*/  IMAD.X R7, R120.reuse, 0x1, R73, P4 ;  /* 0x0000000178077824 */ /* 0x040fe200020e0649 */
[----:B------:R-:W-:Y:S02]  /*42c0*/  PRMT R132, RZ, 0x7610, R132 ;  /* 0x00007610ff847816 */ /* 0x000fe40000000084 */
[----:B------:R-:W-:Y:S01]  /*42d0*/  PRMT R131, RZ, 0x7610, R131 ;  /* 0x00007610ff837816 */ /* 0x000fe20000000083 */
[----:B------:R-:W-:Y:S01]  /*42e0*/  IMAD.X R9, R120, 0x1, R74, P5 ;  /* 0x0000000178097824 */ /* 0x000fe200028e064a */
[C---:B------:R-:W-:Y:S02]  /*42f0*/  ISETP.GT.AND P4, PT, R3.reuse, 0x14, PT ;  /* 0x000000140300780c */ /* 0x040fe40003f84270 */
[----:B------:R-:W-:Y:S01]  /*4300*/  ISETP.GT.AND P5, PT, R3, 0x15, PT ;  /* 0x000000150300780c */ /* 0x000fe20003fa4270 */
[----:B------:R1:W5:Y:S01]  /*4310*/  @P6 LDG.E.U16 R132, desc[UR24][R6.64] ;  /* 0x0000001806846981 */ /* 0x000362000c1e1500 */
[----:B---3--:R-:W-:-:S03]  /*4320*/  LEA R10, P6, R44, R119, 0x1 ;  /* 0x000000772c0a7211 */ /* 0x008fc600078c08ff */
[----:B------:R3:W5:Y:S01]  /*4330*/  @P3 LDG.E.U16 R131, desc[UR24][R8.64] ;  /* 0x0000001808833981 */ /* 0x000762000c1e1500 */
[-C--:B0-----:R-:W-:Y:S01]  /*4340*/  LEA R4, P3, R45, R119.reuse, 0x1 ;  /* 0x000000772d047211 */ /* 0x081fe200078608ff */
[C---:B------:R-:W-:Y:S01]  /*4350*/  IMAD.X R11, R120.reuse, 0x1, R75, P6 ;  /* 0x00000001780b7824 */ /* 0x040fe200030e064b */
[----:B------:R-:W-:Y:S02]  /*4360*/  PRMT R134, RZ, 0x7610, R134 ;  /* 0x00007610ff867816 */ /* 0x000fe40000000086 */
[----:B------:R-:W-:Y:S01]  /*4370*/  PRMT R133, RZ, 0x7610, R133 ;  /* 0x00007610ff857816 */ /* 0x000fe20000000085 */
[----:B------:R-:W-:Y:S01]  /*4380*/  IMAD.X R5, R120, 0x1, R108, P3 ;  /* 0x0000000178057824 */ /* 0x000fe200018e066c */
[C---:B------:R-:W-:Y:S02]  /*4390*/  ISETP.GT.AND P6, PT, R3.reuse, 0x16, PT ;  /* 0x000000160300780c */ /* 0x040fe40003fc4270 */
[----:B------:R-:W-:Y:S01]  /*43a0*/  ISETP.GT.AND P3, PT, R3, 0x17, PT ;  /* 0x000000170300780c */ /* 0x000fe20003f64270 */
[----:B------:R0:W5:Y:S01]  /*43b0*/  @P4 LDG.E.U16 R134, desc[UR24][R10.64] ;  /* 0x000000180a864981 */ /* 0x000162000c1e1500 */
[----:B-1----:R-:W-:-:S03]  /*43c0*/  LEA R6, P4, R46, R119, 0x1 ;  /* 0x000000772e067211 */ /* 0x002fc600078808ff */
[----:B------:R1:W5:Y:S01]  /*43d0*/  @P5 LDG.E.U16 R133, desc[UR24][R4.64] ;  /* 0x0000001804855981 */ /* 0x000362000c1e1500 */
[-C--:B---3--:R-:W-:Y:S01]  /*43e0*/  LEA R8, P5, R47, R119.reuse, 0x1 ;  /* 0x000000772f087211 */ /* 0x088fe200078a08ff */
[C---:B------:R-:W-:Y:S01]  /*43f0*/  IMAD.X R7, R120.reuse, 0x1, R109, P4 ;  /* 0x0000000178077824 */ /* 0x040fe200020e066d */
[----:B------:R-:W-:Y:S02]  /*4400*/  PRMT R136, RZ, 0x7610, R136 ;  /* 0x00007610ff887816 */ /* 0x000fe40000000088 */
        /* <DEDUP_REMOVED lines=16> */
[----:B------:R-:W5:Y:S01]  /*4510*/  @P5 LDG.E.U16 R137, desc[UR24][R4.64] ;  /* 0x0000001804895981 */ /* 0x000f62000c1e1500 */
        /* <DEDUP_REMOVED lines=8> */
[----:B------:R-:W-:-:S03]  /*45a0*/  LEA R12, P6, R52, R119, 0x1 ;  /* 0x00000077340c7211 */ /* 0x000fc600078c08ff */
[----:B------:R3:W5:Y:S01]  /*45b0*/  @P3 LDG.E.U16 R142, desc[UR24][R8.64] ;  /* 0x00000018088e3981 */ /* 0x000762000c1e1500 */
[-C--:B-1----:R-:W-:Y:S01]  /*45c0*/  LEA R10, P3, R53, R119.reuse, 0x1 ;  /* 0x00000077350a7211 */ /* 0x082fe200078608ff */
[C---:B------:R-:W-:Y:S01]  /*45d0*/  IMAD.X R13, R120.reuse, 0x1, R115, P6 ;  /* 0x00000001780d7824 */ /* 0x040fe200030e0673 */
[----:B------:R-:W-:Y:S02]  /*45e0*/  PRMT R143, RZ, 0x7610, R143 ;  /* 0x00007610ff8f7816 */ /* 0x000fe4000000008f */
[----:B------:R-:W-:Y:S01]  /*45f0*/  PRMT R144, RZ, 0x7610, R144 ;  /* 0x00007610ff907816 */ /* 0x000fe20000000090 */
[----:B------:R-:W-:Y:S01]  /*4600*/  IMAD.X R11, R120, 0x1, R116, P3 ;  /* 0x00000001780b7824 */ /* 0x000fe200018e0674 */
[-C--:B0-----:R-:W-:Y:S02]  /*4610*/  LEA R6, P6, R54, R119.reuse, 0x1 ;  /* 0x0000007736067211 */ /* 0x081fe400078c08ff */
[----:B------:R-:W5:Y:S01]  /*4620*/  @P4 LDG.E.U16 R143, desc[UR24][R12.64] ;  /* 0x000000180c8f4981 */ /* 0x000f62000c1e1500 */
[----:B------:R-:W-:-:S03]  /*4630*/  IADD3 R4, P4, PT, R20, R119, RZ ;  /* 0x0000007714047210 */ /* 0x000fc60007f9e0ff */
[----:B------:R0:W5:Y:S01]  /*4640*/  @P5 LDG.E.U16 R144, desc[UR24][R10.64] ;  /* 0x000000180a905981 */ /* 0x000162000c1e1500 */
[----:B---3--:R-:W-:Y:S01]  /*4650*/  LEA R8, P5, R56, R119, 0x1 ;  /* 0x0000007738087211 */ /* 0x008fe200078a08ff */
[C---:B------:R-:W-:Y:S01]  /*4660*/  IMAD.X R5, R120.reuse, 0x1, R55, P4 ;  /* 0x0000000178057824 */ /* 0x040fe200020e0637 */
[C---:B------:R-:W-:Y:S01]  /*4670*/  ISETP.GT.AND P3, PT, R3.reuse, RZ, PT ;  /* 0x000000ff0300720c */ /* 0x040fe20003f64270 */
[C---:B------:R-:W-:Y:S01]  /*4680*/  IMAD.X R7, R120.reuse, 0x1, R117, P6 ;  /* 0x0000000178077824 */ /* 0x040fe200030e0675 */
[C---:B------:R-:W-:Y:S01]  /*4690*/  ISETP.GT.AND P4, PT, R3.reuse, 0x1e, PT ;  /* 0x0000001e0300780c */ /* 0x040fe20003f84270 */
[----:B------:R-:W-:Y:S01]  /*46a0*/  IMAD.X R9, R120, 0x1, R118, P5 ;  /* 0x0000000178097824 */ /* 0x000fe200028e0676 */
[C---:B------:R-:W-:Y:S02]  /*46b0*/  ISETP.GT.AND P6, PT, R3.reuse, 0x1f, PT ;  /* 0x0000001f0300780c */ /* 0x040fe40003fc4270 */
[----:B------:R-:W-:Y:S01]  /*46c0*/  ISETP.GT.AND P5, PT, R3, 0x1, PT ;  /* 0x000000010300780c */ /* 0x000fe20003fa4270 */
[----:B------:R-:W-:Y:S01]  /*46d0*/  USHF.L.U32 UR4, UR4, 0x1f, URZ ;  /* 0x0000001f04047899 */ /* 0x000fe200080006ff */
[----:B------:R-:W-:-:S02]  /*46e0*/  PRMT R139, RZ, 0x7610, R139 ;  /* 0x00007610ff8b7816 */ /* 0x000fc4000000008b */
[----:B------:R-:W-:Y:S02]  /*46f0*/  PRMT R145, RZ, 0x7610, R145 ;  /* 0x00007610ff917816 */ /* 0x000fe40000000091 */
[----:B------:R-:W-:Y:S01]  /*4700*/  PRMT R146, RZ, 0x7610, R146 ;  /* 0x00007610ff927816 */ /* 0x000fe20000000092 */
[----:B0-----:R-:W-:Y:S01]  /*4710*/  @P3 IMAD.MOV.U32 R10, RZ, RZ, R119 ;  /* 0x000000ffff0a3224 */ /* 0x001fe200078e0077 */
[----:B------:R-:W-:Y:S01]  /*4720*/  PRMT R140, RZ, 0x7610, R140 ;  /* 0x00007610ff8c7816 */ /* 0x000fe2000000008c */
[----:B------:R-:W-:Y:S01]  /*4730*/  @P3 IMAD.MOV.U32 R11, RZ, RZ, R120 ;  /* 0x000000ffff0b3224 */ /* 0x000fe200078e0078 */
[----:B------:R-:W5:Y:S01]  /*4740*/  @P4 LDG.E.U16 R145, desc[UR24][R6.64] ;  /* 0x0000001806914981 */ /* 0x000f62000c1e1500 */
[----:B------:R-:W-:-:S03]  /*4750*/  IMAD.U32 R12, RZ, RZ, UR4 ;  /* 0x00000004ff0c7e24 */ /* 0x000fc6000f8e00ff */
[----:B------:R-:W5:Y:S04]  /*4760*/  @P3 LDG.E.U16 R139, desc[UR24][R10.64] ;  /* 0x000000180a8b3981 */ /* 0x000f68000c1e1500 */
[----:B------:R-:W5:Y:S04]  /*4770*/  @P6 LDG.E.U16 R146, desc[UR24][R8.64] ;  /* 0x0000001808926981 */ /* 0x000f68000c1e1500 */
[----:B------:R2:W5:Y:S01]  /*4780*/  @P5 LDG.E.U16 R140, desc[UR24][R4.64] ;  /* 0x00000018048c5981 */ /* 0x000562000c1e1500 */
[----:B------:R-:W0:Y:S01]  /*4790*/  SYNCS.PHASECHK.TRANS64.TRYWAIT P3, [UR13], R12 ;  /* 0x0000000cff0075a7 */ /* 0x000e22000806110d */
[----:B--2---:R-:W-:-:S02]  /*47a0*/  PRMT R5, R124, 0x5410, R123 ;  /* 0x000054107c057816 */ /* 0x004fc4000000007b */
[----:B----4-:R-:W-:Y:S01]  /*47b0*/  PRMT R6, R121, 0x5410, R122 ;  /* 0x0000541079067816 */ /* 0x010fe2000000007a */
[----:B0-----:R-:W-:Y:S06]  /*47c0*/  @!P3 BRA `(.L_x_9) ;  /* 0x0000002400e4b947 */ /* 0x001fec0003800000 */
.L_x_17:
[----:B-----5:R-:W-:Y:S01]  /*47d0*/  PRMT R7, R19, 0x5410, R18 ;  /* 0x0000541013077816 */ /* 0x020fe20000000012 */
[C---:B------:R-:W-:Y:S01]  /*47e0*/  IMAD.WIDE R78, R38.reuse, 0x2, R78 ;  /* 0x00000002264e7825 */ /* 0x040fe200078e024e */
[----:B------:R-:W-:Y:S02]  /*47f0*/  PRMT R8, R15, 0x5410, R14 ;  /* 0x000054100f087816 */ /* 0x000fe4000000000e */
[----:B------:R-:W-:Y:S01]  /*4800*/  PRMT R9, R17, 0x5410, R16 ;  /* 0x0000541011097816 */ /* 0x000fe20000000010 */
[----:B------:R-:W-:Y:S01]  /*4810*/  IMAD.WIDE R82, R38, 0x2, R82 ;  /* 0x0000000226527825 */ /* 0x000fe200078e0252 */
[----:B------:R-:W-:Y:S02]  /*4820*/  PRMT R10, R126, 0x5410, R125 ;  /* 0x000054107e0a7816 */ /* 0x000fe4000000007d */
[----:B------:R-:W-:Y:S01]  /*4830*/  PRMT R11, R128, 0x5410, R127 ;  /* 0x00005410800b7816 */ /* 0x000fe2000000007f */
[----:B------:R-:W-:Y:S01]  /*4840*/  IMAD.WIDE R86, R38, 0x2, R86 ;  /* 0x0000000226567825 */ /* 0x000fe200078e0256 */
[----:B------:R-:W-:-:S02]  /*4850*/  PRMT R12, R130, 0x5410, R129 ;  /* 0x00005410820c7816 */ /* 0x000fc40000000081 */
[----:B------:R-:W-:Y:S01]  /*4860*/  PRMT R13, R132, 0x5410, R131 ;  /* 0x00005410840d7816 */ /* 0x000fe20000000083 */
[----:B------:R-:W-:Y:S01]  /*4870*/  IMAD.WIDE R90, R38, 0x2, R90 ;  /* 0x00000002265a7825 */ /* 0x000fe200078e025a */
        /* <DEDUP_REMOVED lines=10> */
[----:B------:R-:W-:Y:S01]  /*4920*/  ISETP.GE.AND P3, PT, R34, R3, PT ;  /* 0x000000032200720c */ /* 0x000fe20003f66270 */
[C---:B------:R-:W-:Y:S01]  /*4930*/  IMAD.WIDE R106, R38.reuse, 0x2, R106 ;  /* 0x00000002266a7825 */ /* 0x040fe200078e026a */
[----:B------:R0:W-:Y:S01]  /*4940*/  STTM.x16 tmem[UR12+0x40], R4 ;  /* 0x00004004000079ed */ /* 0x0001e2000824000c */
[----:B------:R-:W1:Y:S02]  /*4950*/  FENCE.VIEW.ASYNC.T ;  /* 0x00000000000073c6 */ /* 0x000e640000000200 */
[----:B------:R-:W-:-:S04]  /*4960*/  IMAD.WIDE R80, R38, 0x2, R80 ;  /* 0x0000000226507825 */ /* 0x000fc800078e0250 */
[----:B------:R-:W-:-:S04]  /*4970*/  IMAD.WIDE R84, R38, 0x2, R84 ;  /* 0x0000000226547825 */ /* 0x000fc800078e0254 */
[----:B------:R-:W-:-:S04]  /*4980*/  IMAD.WIDE R88, R38, 0x2, R88 ;  /* 0x0000000226587825 */ /* 0x000fc800078e0258 */
[----:B------:R-:W-:-:S04]  /*4990*/  IMAD.WIDE R92, R38, 0x2, R92 ;  /* 0x00000002265c7825 */ /* 0x000fc800078e025c */
[----:B------:R-:W-:-:S04]  /*49a0*/  IMAD.WIDE R96, R38, 0x2, R96 ;  /* 0x0000000226607825 */ /* 0x000fc800078e0260 */
[----:B------:R-:W-:-:S04]  /*49b0*/  IMAD.WIDE R100, R38, 0x2, R100 ;  /* 0x0000000226647825 */ /* 0x000fc800078e0264 */
[----:B------:R-:W-:-:S04]  /*49c0*/  IMAD.WIDE R104, R38, 0x2, R104 ;  /* 0x0000000226687825 */ /* 0x000fc800078e0268 */
[----:B------:R-:W-:Y:S01]  /*49d0*/  IMAD.WIDE R76, R38, 0x2, R76 ;  /* 0x00000002264c7825 */ /* 0x000fe200078e024c */
[----:B0-----:R-:W-:Y:S01]  /*49e0*/  PRMT R5, RZ, 0x7610, R5 ;  /* 0x00007610ff057816 */ /* 0x001fe20000000005 */
[----:B-1----:R-:W-:Y:S01]  /*49f0*/  BAR.SYNC.DEFER_BLOCKING 0x0 ;  /* 0x0000000000007b1d */ /* 0x002fe20000010000 */
[----:B------:R-:W-:Y:S02]  /*4a00*/  PRMT R7, RZ, 0x7610, R7 ;  /* 0x00007610ff077816 */ /* 0x000fe40000000007 */
[----:B------:R-:W-:Y:S02]  /*4a10*/  PRMT R9, RZ, 0x7610, R9 ;  /* 0x00007610ff097816 */ /* 0x000fe40000000009 */
[----:B------:R-:W-:Y:S02]  /*4a20*/  PRMT R11, RZ, 0x7610, R11 ;  /* 0x00007610ff0b7816 */ /* 0x000fe4000000000b */
[----:B------:R-:W-:Y:S02]  /*4a30*/  PRMT R13, RZ, 0x7610, R13 ;  /* 0x00007610ff0d7816 */ /* 0x000fe4000000000d */
[----:B------:R-:W-:-:S02]  /*4a40*/  PRMT R15, RZ, 0x7610, R15 ;  /* 0x00007610ff0f7816 */ /* 0x000fc4000000000f */
[----:B------:R-:W-:Y:S02]  /*4a50*/  PRMT R17, RZ, 0x7610, R17 ;  /* 0x00007610ff117816 */ /* 0x000fe40000000011 */
[----:B------:R-:W-:Y:S02]  /*4a60*/  PRMT R19, RZ, 0x7610, R19 ;  /* 0x00007610ff137816 */ /* 0x000fe40000000013 */
[----:B------:R-:W-:Y:S02]  /*4a70*/  PRMT R4, RZ, 0x7610, R4 ;  /* 0x00007610ff047816 */ /* 0x000fe40000000004 */
[----:B------:R-:W-:Y:S02]  /*4a80*/  PRMT R6, RZ, 0x7610, R6 ;  /* 0x00007610ff067816 */ /* 0x000fe40000000006 */
[----:B------:R-:W-:Y:S02]  /*4a90*/  PRMT R8, RZ, 0x7610, R8 ;  /* 0x00007610ff087816 */ /* 0x000fe40000000008 */
[----:B------:R-:W-:-:S02]  /*4aa0*/  PRMT R10, RZ, 0x7610, R10 ;  /* 0x00007610ff0a7816 */ /* 0x000fc4000000000a */
[----:B------:R-:W-:Y:S01]  /*4ab0*/  PRMT R12, RZ, 0x7610, R12 ;  /* 0x00007610ff0c7816 */ /* 0x000fe2000000000c */
[----:B------:R-:W2:Y:S01]  /*4ac0*/  @!P3 LDG.E.U16 R5, desc[UR24][R106.64] ;  /* 0x000000186a05b981 */ /* 0x000ea2000c1e1500 */
[----:B------:R-:W-:Y:S02]  /*4ad0*/  PRMT R14, RZ, 0x7610, R14 ;  /* 0x00007610ff0e7816 */ /* 0x000fe4000000000e */
[----:B------:R-:W-:Y:S01]  /*4ae0*/  PRMT R16, RZ, 0x7610, R16 ;  /* 0x00007610ff107816 */ /* 0x000fe20000000010 */
[----:B------:R-:W3:Y:S01]  /*4af0*/  @!P3 LDG.E.U16 R7, desc[UR24][R102.64] ;  /* 0x000000186607b981 */ /* 0x000ee2000c1e1500 */
[----:B------:R-:W-:-:S03]  /*4b00*/  PRMT R18, RZ, 0x7610, R18 ;  /* 0x00007610ff127816 */ /* 0x000fc60000000012 */
[----:B------:R-:W4:Y:S04]  /*4b10*/  @!P3 LDG.E.U16 R9, desc[UR24][R98.64] ;  /* 0x000000186209b981 */ /* 0x000f28000c1e1500 */
        /* <DEDUP_REMOVED lines=12> */
[----:B------:R-:W4:Y:S01]  /*4be0*/  @!P3 LDG.E.U16 R18, desc[UR24][R76.64] ;  /* 0x000000184c12b981 */ /* 0x000f22000c1e1500 */
[----:B------:R-:W-:Y:S01]  /*4bf0*/  BAR.SYNC.DEFER_BLOCKING 0x0 ;  /* 0x0000000000007b1d */ /* 0x000fe20000010000 */
[----:B------:R-:W-:-:S04]  /*4c00*/  ULEA UR13, UR22, UR11, 0x3 ;  /* 0x0000000b160d7291 */ /* 0x000fc8000f8e18ff */
[----:B------:R-:W-:Y:S01]  /*4c10*/  UIADD3 UR13, UPT, UPT, UR13, 0x2000, URZ ;  /* 0x000020000d0d7890 */ /* 0x000fe2000fffe0ff */
[----:B--2---:R0:W-:Y:S04]  /*4c20*/  STS.U16 [R36+UR11+0x1000], R5 ;  /* 0x0010000524007988 */ /* 0x0041e8000800040b */
[----:B---3--:R0:W-:Y:S04]  /*4c30*/  STS.U16 [R36+UR11+0x1200], R7 ;  /* 0x0012000724007988 */ /* 0x0081e8000800040b */
[----:B----4-:R0:W-:Y:S04]  /*4c40*/  STS.U16 [R36+UR11+0x1400], R9 ;  /* 0x0014000924007988 */ /* 0x0101e8000800040b */
[----:B------:R0:W-:Y:S04]  /*4c50*/  STS.U16 [R36+UR11+0x1600], R11 ;  /* 0x0016000b24007988 */ /* 0x0001e8000800040b */
        /* <DEDUP_REMOVED lines=13> */
[----:B-1----:R-:W1:Y:S02]  /*4d30*/  FENCE.VIEW.ASYNC.S ;  /* 0x00000000000073c6 */ /* 0x002e640000000000 */
[----:B-1----:R-:W-:Y:S06]  /*4d40*/  BAR.SYNC.DEFER_BLOCKING 0x0 ;  /* 0x0000000000007b1d */ /* 0x002fec0000010000 */
[----:B------:R-:W-:Y:S05]  /*4d50*/  @P0 BRA `(.L_x_10) ;  /* 0x0000000000380947 */ /* 0x000fea0003800000 */
[----:B------:R-:W-:Y:S01]  /*4d60*/  UIADD3 UR23, UPT, UPT, UR10, 0x48, URZ ;  /* 0x000000480a177890 */ /* 0x000fe2000fffe0ff */
[----:B------:R-:W-:Y:S01]  /*4d70*/  UMOV UR16, UR6 ;  /* 0x0000000600107c82 */ /* 0x000fe20008000000 */
[----:B------:R-:W-:Y:S01]  /*4d80*/  UMOV UR17, 0x80004020 ;  /* 0x8000402000117882 */ /* 0x000fe20000000000 */
[----:B------:R-:W-:Y:S01]  /*4d90*/  UMOV UR18, 0x0 ;  /* 0x0000000000127882 */ /* 0x000fe20000000000 */
[----:B------:R-:W-:Y:S01]  /*4da0*/  UMOV UR19, 0x8100010 ;  /* 0x0810001000137882 */ /* 0x000fe20000000000 */
[----:B------:R-:W-:Y:S01]  /*4db0*/  UMOV UR8, UR13 ;  /* 0x0000000d00087c82 */ /* 0x000fe20008000000 */
[----:B------:R-:W-:Y:S01]  /*4dc0*/  UMOV UR9, URZ ;  /* 0x000000ff00097c82 */ /* 0x000fe20008000000 */
[----:B------:R-:W-:Y:S01]  /*4dd0*/  UMOV UR26, 0x0 ;  /* 0x00000000001a7882 */ /* 0x000fe20000000000 */
[----:B------:R-:W-:Y:S01]  /*4de0*/  UMOV UR27, 0x8100010 ;  /* 0x08100010001b7882 */ /* 0x000fe20000000000 */
[----:B------:R1:W-:Y:S01]  /*4df0*/  UTCHMMA tmem[UR20], gdesc[UR16], tmem[UR10], tmem[UR18], idesc[UR19], UPT ;  /* 0x00ff1210140079ea */ /* 0x0003e2000b80000a */
[----:B------:R-:W-:Y:S01]  /*4e00*/  UMOV UR4, UR8 ;  /* 0x0000000800047c82 */ /* 0x000fe20008000000 */
[----:B------:R1:W-:Y:S01]  /*4e10*/  UTCHMMA tmem[UR23], gdesc[UR14], tmem[UR10], tmem[UR26], idesc[UR27], UPT ;  /* 0x00ff1a0e170079ea */ /* 0x0003e2000b80000a */
[----:B------:R1:W-:Y:S01]  /*4e20*/  UTCBAR [UR4], URZ ;  /* 0x000000ff040073e9 */ /* 0x0003e200080000ff */
[----:B------:R-:W-:-:S02]  /*4e30*/  NOP ;  /* 0x0000000000007918 */ /* 0x000fc40000000000 */
.L_x_10:
[----:B------:R-:W-:Y:S01]  /*4e40*/  UIADD3 UR22, UPT, UPT, UR22, 0x1, URZ ;  /* 0x0000000116167890 */ /* 0x000fe2000fffe0ff */
[----:B0-----:R-:W-:Y:S01]  /*4e50*/  IMAD.MOV.U32 R4, RZ, RZ, R119 ;  /* 0x000000ffff047224 */ /* 0x001fe200078e0077 */
[----:B------:R-:W-:Y:S01]  /*4e60*/  UIADD3 UR21, UPT, UPT, UR21, -0x1, URZ ;  /* 0xffffffff15157890 */ /* 0x000fe2000fffe0ff */
[----:B------:R-:W-:Y:S01]  /*4e70*/  IMAD.MOV.U32 R5, RZ, RZ, R120 ;  /* 0x000000ffff057224 */ /* 0x000fe200078e0078 */
[----:B------:R-:W-:Y:S01]  /*4e80*/  UISETP.GT.AND UP0, UPT, UR22, 0x1, UPT ;  /* 0x000000011600788c */ /* 0x000fe2000bf04270 */
[----:B------:R-:W-:Y:S02]  /*4e90*/  VIADD R3, R3, 0xffffffe0 ;  /* 0xffffffe003037836 */ /* 0x000fe40000000000 */
[----:B------:R-:W-:Y:S01]  /*4ea0*/  IMAD.WIDE R4, R35, 0x2, R4 ;  /* 0x0000000223047825 */ /* 0x000fe200078e0204 */
[----:B-1----:R-:W-:Y:S02]  /*4eb0*/  USEL UR4, URZ, 0x1, !UP0 ;  /* 0x00000001ff047887 */ /* 0x002fe4000c000000 */
[----:B------:R-:W-:Y:S01]  /*4ec0*/  USEL UR22, UR22, URZ, !UP0 ;  /* 0x000000ff16167287 */ /* 0x000fe2000c000000 */
[----:B------:R-:W-:Y:S01]  /*4ed0*/  IMAD.MOV.U32 R119, RZ, RZ, R4 ;  /* 0x000000ffff777224 */ /* 0x000fe200078e0004 */
[----:B------:R-:W-:Y:S01]  /*4ee0*/  UISETP.NE.U32.AND UP0, UPT, UR21, URZ, UPT ;  /* 0x000000ff1500728c */ /* 0x000fe2000bf05070 */
[----:B------:R-:W-:Y:S01]  /*4ef0*/  IMAD.MOV.U32 R120, RZ, RZ, R5 ;  /* 0x000000ffff787224 */ /* 0x000fe200078e0005 */
[----:B------:R-:W-:-:S03]  /*4f00*/  ULOP3.LUT UR8, UR5, UR4, URZ, 0x3c, !UPT ;  /* 0x0000000405087292 */ /* 0x000fc6000f8e3cff */
[----:B------:R-:W-:-:S04]  /*4f10*/  UMOV UR4, UR5 ;  /* 0x0000000500047c82 */ /* 0x000fc80008000000 */
[----:B------:R-:W-:Y:S01]  /*4f20*/  UMOV UR5, UR8 ;  /* 0x0000000800057c82 */ /* 0x000fe20008000000 */
[----:B------:R-:W-:Y:S05]  /*4f30*/  BRA.U UP0, `(.L_x_11) ;  /* 0xffffffed008c7547 */ /* 0x000fea000b83ffff */
.L_x_8:
[----:B------:R-:W0:Y:S01]  /*4f40*/  S2R R3, SR_CgaCtaId ;  /* 0x0000000000037919 */ /* 0x000e220000008800 */
[----:B------:R-:W-:Y:S01]  /*4f50*/  ISETP.GE.AND P0, PT, R33, 0x20, PT ;  /* 0x000000202100780c */ /* 0x000fe20003f06270 */
[----:B------:R-:W1:Y:S01]  /*4f60*/  LDCU UR5, c[0x0][0x3b4] ;  /* 0x00007680ff0577ac */ /* 0x000e620008000800 */
[----:B------:R-:W2:Y:S01]  /*4f70*/  LDCU UR6, c[0x0][0x3b8] ;  /* 0x00007700ff0677ac */ /* 0x000ea20008000800 */
[----:B------:R-:W3:Y:S10]  /*4f80*/  LDCU.128 UR16, c[0x0][0x390] ;  /* 0x00007200ff1077ac */ /* 0x000ef40008000c00 */
[----:B------:R-:W-:Y:S05]  /*4f90*/  @!P0 BRA `(.L_x_12) ;  /* 0x0000000000108947 */ /* 0x000fea0003800000 */
[----:B------:R-:W-:-:S06]  /*4fa0*/  USHF.L.U32 UR4, UR4, 0x1f, URZ ;  /* 0x0000001f04047899 */ /* 0x000fcc00080006ff */
[----:B------:R-:W-:-:S04]  /*4fb0*/  IMAD.U32 R4, RZ, RZ, UR4 ;  /* 0x00000004ff047e24 */ /* 0x000fc8000f8e00ff */
[----:B------:R-:W4:Y:S02]  /*4fc0*/  SYNCS.PHASECHK.TRANS64.TRYWAIT P0, [UR13], R4 ;  /* 0x00000004ff0075a7 */ /* 0x000f24000800110d */
[----:B----4-:R-:W-:Y:S05]  /*4fd0*/  @!P0 BRA `(.L_x_13) ;  /* 0x0000001c00ec8947 */ /* 0x010fea0003800000 */
.L_x_12:
[----:B------:R-:W-:Y:S01]  /*4fe0*/  BAR.SYNC.DEFER_BLOCKING 0x0 ;  /* 0x0000000000007b1d */ /* 0x000fe20000010000 */
[----:B0-----:R-:W-:Y:S01]  /*4ff0*/  IMAD.SHL.U32 R3, R3, 0x40, RZ ;  /* 0x0000004003037824 */ /* 0x001fe200078e00ff */
[----:B---3--:R-:W-:-:S04]  /*5000*/  ISETP.GE.AND P0, PT, R2, UR18, PT ;  /* 0x0000001202007c0c */ /* 0x008fc8000bf06270 */
[----:B------:R-:W-:Y:S01]  /*5010*/  LOP3.LUT R0, R0, 0x40, R3, 0xf8, !PT ;  /* 0x0000004000007812 */ /* 0x000fe200078ef803 */
[----:B-1----:R-:W-:-:S03]  /*5020*/  IMAD R3, R2, UR5, RZ ;  /* 0x0000000502037c24 */ /* 0x002fc6000f8e02ff */
[C---:B------:R-:W-:Y:S01]  /*5030*/  LOP3.LUT R68, R0.reuse, 0x2, RZ, 0xfc, !PT ;  /* 0x0000000200447812 */ /* 0x040fe200078efcff */
[C---:B--2---:R-:W-:Y:S01]  /*5040*/  IMAD R69, R0.reuse, UR6, RZ ;  /* 0x0000000600457c24 */ /* 0x044fe2000f8e02ff */
[----:B------:R-:W-:Y:S02]  /*5050*/  LEA R2, P3, R3, UR16, 0x1 ;  /* 0x0000001003027c11 */ /* 0x000fe4000f8608ff */
[----:B------:R-:W-:Y:S01]  /*5060*/  LOP3.LUT R70, R0, 0x1, RZ, 0xfc, !PT ;  /* 0x0000000100467812 */ /* 0x000fe200078efcff */
[----:B------:R-:W-:Y:S01]  /*5070*/  VIADD R71, R69, UR6 ;  /* 0x0000000645477c36 */ /* 0x000fe20008000000 */
[----:B------:R-:W-:Y:S02]  /*5080*/  ISETP.LT.AND P4, PT, R68, UR19, !P0 ;  /* 0x0000001344007c0c */ /* 0x000fe4000c781270 */
[----:B------:R-:W-:Y:S01]  /*5090*/  LEA.HI.X.SX32 R3, R3, UR17, 0x1, P3 ;  /* 0x0000001103037c11 */ /* 0x000fe200098f0eff */
[----:B------:R-:W-:Y:S01]  /*50a0*/  VIADD R73, R71, UR6 ;  /* 0x0000000647497c36 */ /* 0x000fe20008000000 */
[----:B------:R-:W-:-:S02]  /*50b0*/  ISETP.LT.AND P5, PT, R70, UR19, !P0 ;  /* 0x0000001346007c0c */ /* 0x000fc4000c7a1270 */
[-C--:B------:R-:W-:Y:S01]  /*50c0*/  LEA R68, P3, R69, R2.reuse, 0x1 ;  /* 0x0000000245447211 */ /* 0x080fe200078608ff */
[----:B------:R-:W-:Y:S01]  /*50d0*/  VIADD R74, R73, UR6 ;  /* 0x00000006494a7c36 */ /* 0x000fe20008000000 */
[----:B------:R-:W0:Y:S02]  /*50e0*/  @!P2 SYNCS.CCTL.IV [UR11+0x2000] ;  /* 0x00200000ff00a9b1 */ /* 0x000e24000800000b */
[----:B0-----:R-:W-:Y:S01]  /*50f0*/  BAR.SYNC.DEFER_BLOCKING 0x0 ;  /* 0x0000000000007b1d */ /* 0x001fe20000010000 */
[-C--:B------:R-:W-:Y:S01]  /*5100*/  LEA R70, P6, R71, R2.reuse, 0x1 ;  /* 0x0000000247467211 */ /* 0x080fe200078c08ff */
[C---:B------:R-:W-:Y:S01]  /*5110*/  VIADD R75, R74.reuse, UR6 ;  /* 0x000000064a4b7c36 */ /* 0x040fe20008000000 */
[-C--:B------:R-:W-:Y:S02]  /*5120*/  LEA.HI.X.SX32 R69, R69, R3.reuse, 0x1, P3 ;  /* 0x0000000345457211 */ /* 0x080fe400018f0eff */
[----:B------:R-:W-:Y:S01]  /*5130*/  LEA.HI.X.SX32 R71, R71, R3, 0x1, P6 ;  /* 0x0000000347477211 */ /* 0x000fe200030f0eff */
[----:B------:R-:W-:Y:S01]  /*5140*/  VIADD R77, R75, UR6 ;  /* 0x000000064b4d7c36 */ /* 0x000fe20008000000 */
[----:B------:R-:W-:Y:S01]  /*5150*/  LEA R72, P6, R74, R2, 0x1 ;  /* 0x000000024a487211 */ /* 0x000fe200078c08ff */
[----:B------:R-:W0:Y:S01]  /*5160*/  LDTM.x64 R4, tmem[UR12] ;  /* 0x0000000c000479ee */ /* 0x000e220008340000 */
[C---:B------:R-:W-:Y:S01]  /*5170*/  LOP3.LUT R83, R0.reuse, 0x3, RZ, 0xfc, !PT ;  /* 0x0000000300537812 */ /* 0x040fe200078efcff */
[----:B------:R-:W-:Y:S01]  /*5180*/  VIADD R79, R77, UR6 ;  /* 0x000000064d4f7c36 */ /* 0x000fe20008000000 */
[----:B------:R-:W-:-:S03]  /*5190*/  LOP3.LUT R86, R0, 0x4, RZ, 0xfc, !PT ;  /* 0x0000000400567812 */ /* 0x000fc600078efcff */
[----:B------:R-:W-:-:S04]  /*51a0*/  VIADD R81, R79, UR6 ;  /* 0x000000064f517c36 */ /* 0x000fc80008000000 */
[----:B------:R-:W-:Y:S01]  /*51b0*/  VIADD R84, R81, UR6 ;  /* 0x0000000651547c36 */ /* 0x000fe20008000000 */
[----:B------:R-:W1:Y:S01]  /*51c0*/  @!P2 SYNCS.CCTL.IV [UR11+0x2008] ;  /* 0x00200800ff00a9b1 */ /* 0x000e62000800000b */
[----:B------:R-:W-:Y:S01]  /*51d0*/  ISETP.LT.AND P2, PT, R0, UR19, !P0 ;  /* 0x0000001300007c0c */ /* 0x000fe2000c741270 */
[----:B------:R-:W-:Y:S01]  /*51e0*/  NOP ;  /* 0x0000000000007918 */ /* 0x000fe20000000000 */
[----:B0-----:R-:W-:Y:S02]  /*51f0*/  F2FP.F16.F32.PACK_AB R85, R5, R4 ;  /* 0x000000040555723e */ /* 0x001fe400000000ff */
[----:B------:R-:W-:Y:S02]  /*5200*/  LEA R4, P3, R73, R2, 0x1 ;  /* 0x0000000249047211 */ /* 0x000fe400078608ff */
[----:B------:R-:W-:Y:S02]  /*5210*/  F2FP.F16.F32.PACK_AB R6, R7, R6 ;  /* 0x000000060706723e */ /* 0x000fe400000000ff */
[----:B------:R-:W-:-:S05]  /*5220*/  LEA.HI.X.SX32 R5, R73, R3, 0x1, P3 ;  /* 0x0000000349057211 */ /* 0x000fca00018f0eff */
[----:B------:R0:W-:Y:S01]  /*5230*/  @P2 STG.E.U16 desc[UR24][R68.64], R85 ;  /* 0x0000005544002986 */ /* 0x0001e2000c101518 */
[-C--:B------:R-:W-:Y:S02]  /*5240*/  LEA.HI.X.SX32 R73, R74, R3.reuse, 0x1, P6 ;  /* 0x000000034a497211 */ /* 0x080fe400030f0eff */
[-C--:B------:R-:W-:Y:S02]  /*5250*/  LEA R74, P3, R75, R2.reuse, 0x1 ;  /* 0x000000024b4a7211 */ /* 0x080fe400078608ff */
[-C--:B------:R-:W-:Y:S02]  /*5260*/  LEA R76, P6, R77, R2.reuse, 0x1 ;  /* 0x000000024d4c7211 */ /* 0x080fe400078c08ff */
[-C--:B------:R-:W-:Y:S02]  /*5270*/  LEA.HI.X.SX32 R75, R75, R3.reuse, 0x1, P3 ;  /* 0x000000034b4b7211 */ /* 0x080fe400018f0eff */
[----:B------:R-:W-:Y:S02]  /*5280*/  LEA R78, P3, R79, R2, 0x1 ;  /* 0x000000024f4e7211 */ /* 0x000fe400078608ff */
[----:B------:R-:W-:-:S02]  /*5290*/  LEA.HI.X.SX32 R77, R77, R3, 0x1, P6 ;  /* 0x000000034d4d7211 */ /* 0x000fc400030f0eff */
[-C--:B------:R-:W-:Y:S02]  /*52a0*/  LEA R80, P6, R81, R2.reuse, 0x1 ;  /* 0x0000000251507211 */ /* 0x080fe400078c08ff */
[-C--:B------:R-:W-:Y:S02]  /*52b0*/  LEA.HI.X.SX32 R79, R79, R3.reuse, 0x1, P3 ;  /* 0x000000034f4f7211 */ /* 0x080fe400018f0eff */
[C---:B------:R-:W-:Y:S02]  /*52c0*/  LEA R82, P3, R84.reuse, R2, 0x1 ;  /* 0x0000000254527211 */ /* 0x040fe400078608ff */
[-C--:B------:R-:W-:Y:S02]  /*52d0*/  LEA.HI.X.SX32 R81, R81, R3.reuse, 0x1, P6 ;  /* 0x0000000351517211 */ /* 0x080fe400030f0eff */
[----:B------:R-:W-:Y:S02]  /*52e0*/  ISETP.LT.AND P6, PT, R83, UR19, !P0 ;  /* 0x0000001353007c0c */ /* 0x000fe4000c7c1270 */
[C---:B------:R-:W-:Y:S01]  /*52f0*/  LEA.HI.X.SX32 R83, R84.reuse, R3, 0x1, P3 ;  /* 0x0000000354537211 */ /* 0x040fe200018f0eff */
[----:B------:R-:W-:Y:S01]  /*5300*/  VIADD R84, R84, UR6 ;  /* 0x0000000654547c36 */ /* 0x000fe20008000000 */
[----:B------:R-:W-:-:S02]  /*5310*/  ISETP.LT.AND P3, PT, R86, UR19, !P0 ;  /* 0x0000001356007c0c */ /* 0x000fc4000c761270 */
[C---:B------:R-:W-:Y:S02]  /*5320*/  LOP3.LUT R86, R0.reuse, 0x5, RZ, 0xfc, !PT ;  /* 0x0000000500567812 */ /* 0x040fe400078efcff */
[----:B0-----:R-:W-:Y:S02]  /*5330*/  PRMT R69, R85, 0x7632, R69 ;  /* 0x0000763255457816 */ /* 0x001fe40000000045 */
[----:B------:R-:W-:Y:S02]  /*5340*/  LOP3.LUT R7, R0, 0x6, RZ, 0xfc, !PT ;  /* 0x0000000600077812 */ /* 0x000fe400078efcff */
[----:B------:R-:W-:Y:S01]  /*5350*/  ISETP.LT.AND P2, PT, R86, UR19, !P0 ;  /* 0x0000001356007c0c */ /* 0x000fe2000c741270 */
[----:B------:R-:W-:Y:S01]  /*5360*/  @P5 STG.E.U16 desc[UR24][R70.64], R69 ;  /* 0x0000004546005986 */ /* 0x000fe2000c101518 */
[----:B------:R-:W-:Y:S02]  /*5370*/  PRMT R86, R6, 0x7610, R86 ;  /* 0x0000761006567816 */ /* 0x000fe40000000056 */
[----:B------:R-:W-:-:S02]  /*5380*/  ISETP.LT.AND P5, PT, R7, UR19, !P0 ;  /* 0x0000001307007c0c */ /* 0x000fc4000c7a1270 */
[----:B------:R-:W-:Y:S01]  /*5390*/  LOP3.LUT R7, R0, 0x7, RZ, 0xfc, !PT ;  /* 0x0000000700077812 */ /* 0x000fe200078efcff */
[----:B------:R0:W-:Y:S01]  /*53a0*/  @P4 STG.E.U16 desc[UR24][R4.64], R86 ;  /* 0x0000005604004986 */ /* 0x0001e2000c101518 */
[----:B------:R-:W-:Y:S02]  /*53b0*/  F2FP.F16.F32.PACK_AB R8, R9, R8 ;  /* 0x000000080908723e */ /* 0x000fe400000000ff */
[----:B------:R-:W-:Y:S02]  /*53c0*/  ISETP.LT.AND P4, PT, R7, UR19, !P0 ;  /* 0x0000001307007c0c */ /* 0x000fe4000c781270 */
[----:B------:R-:W-:Y:S02]  /*53d0*/  PRMT R7, R8, 0x7632, R7 ;  /* 0x0000763208077816 */ /* 0x000fe40000000007 */
[----:B------:R-:W-:Y:S02]  /*53e0*/  F2FP.F16.F32.PACK_AB R10, R11, R10 ;  /* 0x0000000a0b0a723e */ /* 0x000fe400000000ff */
[----:B------:R-:W-:-:S02]  /*53f0*/  F2FP.F16.F32.PACK_AB R12, R13, R12 ;  /* 0x0000000c0d0c723e */ /* 0x000fc400000000ff */
[----:B------:R-:W-:Y:S02]  /*5400*/  F2FP.F16.F32.PACK_AB R14, R15, R14 ;  /* 0x0000000e0f0e723e */ /* 0x000fe400000000ff */
[----:B0-----:R-:W-:Y:S02]  /*5410*/  PRMT R5, R6, 0x7632, R5 ;  /* 0x0000763206057816 */ /* 0x001fe40000000005 */
[C---:B------:R-:W-:Y:S02]  /*5420*/  LOP3.LUT R6, R0.reuse, 0x8, RZ, 0xfc, !PT ;  /* 0x0000000800067812 */ /* 0x040fe400078efcff */
[----:B------:R-:W-:Y:S01]  /*5430*/  LOP3.LUT R4, R0, 0xa, RZ, 0xfc, !PT ;  /* 0x0000000a00047812 */ /* 0x000fe200078efcff */
[----:B------:R0:W-:Y:S01]  /*5440*/  @P6 STG.E.U16 desc[UR24][R72.64], R5 ;  /* 0x0000000548006986 */ /* 0x0001e2000c101518 */
[----:B------:R-:W-:Y:S02]  /*5450*/  ISETP.LT.AND P6, PT, R6, UR19, !P0 ;  /* 0x0000001306007c0c */ /* 0x000fe4000c7c1270 */
[----:B------:R-:W-:Y:S01]  /*5460*/  LOP3.LUT R6, R0, 0x9, RZ, 0xfc, !PT ;  /* 0x0000000900067812 */ /* 0x000fe200078efcff */
[----:B------:R-:W-:Y:S01]  /*5470*/  @P3 STG.E.U16 desc[UR24][R74.64], R8 ;  /* 0x000000084a003986 */ /* 0x000fe2000c101518 */
[----:B------:R-:W-:-:S02]  /*5480*/  PRMT R9, R12, 0x7632, R9 ;  /* 0x000076320c097816 */ /* 0x000fc40000000009 */
[----:B------:R-:W-:Y:S01]  /*5490*/  ISETP.LT.AND P3, PT, R6, UR19, !P0 ;  /* 0x0000001306007c0c */ /* 0x000fe2000c761270 */
[----:B------:R2:W-:Y:S01]  /*54a0*/  @P2 STG.E.U16 desc[UR24][R76.64], R7 ;  /* 0x000000074c002986 */ /* 0x0005e2000c101518 */
[----:B------:R-:W-:Y:S02]  /*54b0*/  ISETP.LT.AND P2, PT, R4, UR19, !P0 ;  /* 0x0000001304007c0c */ /* 0x000fe4000c741270 */
[----:B------:R-:W-:Y:S01]  /*54c0*/  LOP3.LUT R4, R0, 0xb, RZ, 0xfc, !PT ;  /* 0x0000000b00047812 */ /* 0x000fe200078efcff */
[----:B------:R-:W-:Y:S01]  /*54d0*/  @P5 STG.E.U16 desc[UR24][R78.64], R10 ;  /* 0x0000000a4e005986 */ /* 0x000fe2000c101518 */
[----:B0-----:R-:W-:Y:S02]  /*54e0*/  PRMT R5, R10, 0x7632, R5 ;  /* 0x000076320a057816 */ /* 0x001fe40000000005 */
[----:B------:R-:W-:Y:S02]  /*54f0*/  ISETP.LT.AND P5, PT, R4, UR19, !P0 ;  /* 0x0000001304007c0c */ /* 0x000fe4000c7a1270 */
[----:B------:R-:W-:Y:S01]  /*5500*/  LOP3.LUT R6, R0, 0xc, RZ, 0xfc, !PT ;  /* 0x0000000c00067812 */ /* 0x000fe200078efcff */
[----:B------:R0:W-:Y:S01]  /*5510*/  @P4 STG.E.U16 desc[UR24][R80.64], R5 ;  /* 0x0000000550004986 */ /* 0x0001e2000c101518 */
[----:B------:R-:W-:-:S02]  /*5520*/  LEA R4, P4, R84, R2, 0x1 ;  /* 0x0000000254047211 */ /* 0x000fc400078808ff */
[----:B--2---:R-:W-:Y:S01]  /*5530*/  LOP3.LUT R7, R0, 0xd, RZ, 0xfc, !PT ;  /* 0x0000000d00077812 */ /* 0x004fe200078efcff */
[----:B------:R-:W-:Y:S01]  /*5540*/  @P6 STG.E.U16 desc[UR24][R82.64], R12 ;  /* 0x0000000c52006986 */ /* 0x000fe2000c101518 */
[----:B------:R-:W-:Y:S02]  /*5550*/  PRMT R13, R14, 0x7632, R13 ;  /* 0x000076320e0d7816 */ /* 0x000fe4000000000d */
[----:B------:R-:W-:Y:S02]  /*5560*/  LOP3.LUT R11, R0, 0xe, RZ, 0xfc, !PT ;  /* 0x0000000e000b7812 */ /* 0x000fe400078efcff */
[----:B------:R-:W-:Y:S02]  /*5570*/  F2FP.F16.F32.PACK_AB R16, R17, R16 ;  /* 0x000000101110723e */ /* 0x000fe400000000ff */
[----:B------:R-:W-:Y:S02]  /*5580*/  F2FP.F16.F32.PACK_AB R18, R19, R18 ;  /* 0x000000121312723e */ /* 0x000fe400000000ff */
[C---:B0-----:R-:W-:Y:S01]  /*5590*/  LEA.HI.X.SX32 R5, R84.reuse, R3, 0x1, P4 ;  /* 0x0000000354057211 */ /* 0x041fe200020f0eff */
[----:B------:R-:W-:Y:S01]  /*55a0*/  VIADD R84, R84, UR6 ;  /* 0x0000000654547c36 */ /* 0x000fe20008000000 */
[----:B------:R-:W-:-:S02]  /*55b0*/  ISETP.LT.AND P4, PT, R6, UR19, !P0 ;  /* 0x0000001306007c0c */ /* 0x000fc4000c781270 */
[----:B------:R-:W-:Y:S01]  /*55c0*/  F2FP.F16.F32.PACK_AB R20, R21, R20 ;  /* 0x000000141514723e */ /* 0x000fe200000000ff */
[C---:B------:R-:W-:Y:S01]  /*55d0*/  VIADD R10, R84.reuse, UR6 ;  /* 0x00000006540a7c36 */ /* 0x040fe20008000000 */
[CC--:B------:R-:W-:Y:S01]  /*55e0*/  LEA R6, P6, R84.reuse, R2.reuse, 0x1 ;  /* 0x0000000254067211 */ /* 0x0c0fe200078c08ff */
[----:B------:R0:W-:Y:S01]  /*55f0*/  @P3 STG.E.U16 desc[UR24][R4.64], R9 ;  /* 0x0000000904003986 */ /* 0x0001e2000c101518 */
[----:B------:R-:W-:Y:S02]  /*5600*/  ISETP.LT.AND P3, PT, R7, UR19, !P0 ;  /* 0x0000001307007c0c */ /* 0x000fe4000c761270 */
[----:B------:R-:W-:Y:S02]  /*5610*/  LEA.HI.X.SX32 R7, R84, R3, 0x1, P6 ;  /* 0x0000000354077211 */ /* 0x000fe400030f0eff */
[----:B------:R-:W-:Y:S02]  /*5620*/  LEA R8, P6, R10, R2, 0x1 ;  /* 0x000000020a087211 */ /* 0x000fe400078c08ff */
[----:B------:R-:W-:Y:S01]  /*5630*/  F2FP.F16.F32.PACK_AB R22, R23, R22 ;  /* 0x000000161716723e */ /* 0x000fe200000000ff */
[----:B------:R2:W-:Y:S01]  /*5640*/  @P2 STG.E.U16 desc[UR24][R6.64], R14 ;  /* 0x0000000e06002986 */ /* 0x0005e2000c101518 */
[----:B------:R-:W-:-:S02]  /*5650*/  ISETP.LT.AND P2, PT, R11, UR19, !P0 ;  /* 0x000000130b007c0c */ /* 0x000fc4000c741270 */
[----:B------:R-:W-:Y:S02]  /*5660*/  F2FP.F16.F32.PACK_AB R24, R25, R24 ;  /* 0x000000181918723e */ /* 0x000fe400000000ff */
[C---:B0-----:R-:W-:Y:S01]  /*5670*/  LEA.HI.X.SX32 R9, R10.reuse, R3, 0x1, P6 ;  /* 0x000000030a097211 */ /* 0x041fe200030f0eff */
[----:B------:R-:W-:Y:S01]  /*5680*/  VIADD R10, R10, UR6 ;  /* 0x000000060a0a7c36 */ /* 0x000fe20008000000 */
[----:B------:R-:W-:Y:S02]  /*5690*/  LOP3.LUT R5, R0, 0xf, RZ, 0xfc, !PT ;  /* 0x0000000f00057812 */ /* 0x000fe400078efcff */
[----:B------:R-:W-:Y:S01]  /*56a0*/  F2FP.F16.F32.PACK_AB R26, R27, R26 ;  /* 0x0000001a1b1a723e */ /* 0x000fe200000000ff */
[C---:B------:R-:W-:Y:S01]  /*56b0*/  VIADD R12, R10.reuse, UR6 ;  /* 0x000000060a0c7c36 */ /* 0x040fe20008000000 */
[----:B------:R-:W-:Y:S01]  /*56c0*/  LEA R4, P6, R10, R2, 0x1 ;  /* 0x000000020a047211 */ /* 0x000fe200078c08ff */
[----:B------:R0:W-:Y:S01]  /*56d0*/  @P5 STG.E.U16 desc[UR24][R8.64], R13 ;  /* 0x0000000d08005986 */ /* 0x0001e2000c101518 */
[----:B------:R-:W-:-:S02]  /*56e0*/  ISETP.LT.AND P5, PT, R5, UR19, !P0 ;  /* 0x0000001305007c0c */ /* 0x000fc4000c7a1270 */
[-C--:B------:R-:W-:Y:S02]  /*56f0*/  LEA.HI.X.SX32 R5, R10, R3.reuse, 0x1, P6 ;  /* 0x000000030a057211 */ /* 0x080fe400030f0eff */
[----:B------:R-:W-:Y:S02]  /*5700*/  LEA R10, P6, R12, R2, 0x1 ;  /* 0x000000020c0a7211 */ /* 0x000fe400078c08ff */
[----:B--2---:R-:W-:Y:S01]  /*5710*/  LOP3.LUT R6, R0, 0x10, RZ, 0xfc, !PT ;  /* 0x0000001000067812 */ /* 0x004fe200078efcff */
[----:B------:R2:W-:Y:S01]  /*5720*/  @P4 STG.E.U16 desc[UR24][R4.64], R16 ;  /* 0x0000001004004986 */ /* 0x0005e2000c101518 */
[C---:B------:R-:W-:Y:S01]  /*5730*/  LEA.HI.X.SX32 R11, R12.reuse, R3, 0x1, P6 ;  /* 0x000000030c0b7211 */ /* 0x040fe200030f0eff */
[----:B------:R-:W-:Y:S01]  /*5740*/  VIADD R12, R12, UR6 ;  /* 0x000000060c0c7c36 */ /* 0x000fe20008000000 */
[----:B------:R-:W-:Y:S02]  /*5750*/  ISETP.LT.AND P4, PT, R6, UR19, !P0 ;  /* 0x0000001306007c0c */ /* 0x000fe4000c781270 */
[----:B0-----:R-:W-:Y:S01]  /*5760*/  PRMT R9, R16, 0x7632, R9 ;  /* 0x0000763210097816 */ /* 0x001fe20000000009 */
[----:B------:R-:W-:Y:S01]  /*5770*/  VIADD R13, R12, UR6 ;  /* 0x000000060c0d7c36 */ /* 0x000fe20008000000 */
[----:B------:R-:W-:-:S02]  /*5780*/  LOP3.LUT R7, R0, 0x11, RZ, 0xfc, !PT ;  /* 0x0000001100077812 */ /* 0x000fc400078efcff */
[CC--:B------:R-:W-:Y:S01]  /*5790*/  LEA R6, P6, R12.reuse, R2.reuse, 0x1 ;  /* 0x000000020c067211 */ /* 0x0c0fe200078c08ff */
[----:B------:R0:W-:Y:S01]  /*57a0*/  @P3 STG.E.U16 desc[UR24][R10.64], R9 ;  /* 0x000000090a003986 */ /* 0x0001e2000c101518 */
[----:B------:R-:W-:Y:S02]  /*57b0*/  ISETP.LT.AND P3, PT, R7, UR19, !P0 ;  /* 0x0000001307007c0c */ /* 0x000fe4000c761270 */
[----:B------:R-:W-:Y:S02]  /*57c0*/  LEA.HI.X.SX32 R7, R12, R3, 0x1, P6 ;  /* 0x000000030c077211 */ /* 0x000fe400030f0eff */
[----:B------:R-:W-:Y:S02]  /*57d0*/  LEA R8, P6, R13, R2, 0x1 ;  /* 0x000000020d087211 */ /* 0x000fe400078c08ff */
[C---:B--2---:R-:W-:Y:S01]  /*57e0*/  LOP3.LUT R4, R0.reuse, 0x12, RZ, 0xfc, !PT ;  /* 0x0000001200047812 */ /* 0x044fe200078efcff */
[----:B------:R2:W-:Y:S01]  /*57f0*/  @P2 STG.E.U16 desc[UR24][R6.64], R18 ;  /* 0x0000001206002986 */ /* 0x0005e2000c101518 */
[----:B------:R-:W-:-:S02]  /*5800*/  LOP3.LUT R5, R0, 0x13, RZ, 0xfc, !PT ;  /* 0x0000001300057812 */ /* 0x000fc400078efcff */
[----:B------:R-:W-:Y:S02]  /*5810*/  ISETP.LT.AND P2, PT, R4, UR19, !P0 ;  /* 0x0000001304007c0c */ /* 0x000fe4000c741270 */
[C---:B0-----:R-:W-:Y:S01]  /*5820*/  LEA.HI.X.SX32 R9, R13.reuse, R3, 0x1, P6 ;  /* 0x000000030d097211 */ /* 0x041fe200030f0eff */
[----:B------:R-:W-:Y:S01]  /*5830*/  VIADD R13, R13, UR6 ;  /* 0x000000060d0d7c36 */ /* 0x000fe20008000000 */
[----:B------:R-:W-:Y:S02]  /*5840*/  PRMT R11, R18, 0x7632, R11 ;  /* 0x00007632120b7816 */ /* 0x000fe4000000000b */
[----:B------:R-:W-:Y:S01]  /*5850*/  F2FP.F16.F32.PACK_AB R28, R29, R28 ;  /* 0x0000001c1d1c723e */ /* 0x000fe200000000ff */
[C---:B------:R-:W-:Y:S01]  /*5860*/  VIADD R12, R13.reuse, UR6 ;  /* 0x000000060d0c7c36 */ /* 0x040fe20008000000 */
[----:B------:R-:W-:Y:S01]  /*5870*/  LEA R4, P6, R13, R2, 0x1 ;  /* 0x000000020d047211 */ /* 0x000fe200078c08ff */
[----:B------:R0:W-:Y:S01]  /*5880*/  @P5 STG.E.U16 desc[UR24][R8.64], R11 ;  /* 0x0000000b08005986 */ /* 0x0001e2000c101518 */
[----:B------:R-:W-:-:S02]  /*5890*/  ISETP.LT.AND P5, PT, R5, UR19, !P0 ;  /* 0x0000001305007c0c */ /* 0x000fc4000c7a1270 */
[-C--:B------:R-:W-:Y:S02]  /*58a0*/  LEA.HI.X.SX32 R5, R13, R3.reuse, 0x1, P6 ;  /* 0x000000030d057211 */ /* 0x080fe400030f0eff */
[----:B------:R-:W-:Y:S02]  /*58b0*/  LEA R10, P6, R12, R2, 0x1 ;  /* 0x000000020c0a7211 */ /* 0x000fe400078c08ff */
[C---:B--2---:R-:W-:Y:S01]  /*58c0*/  LOP3.LUT R6, R0.reuse, 0x14, RZ, 0xfc, !PT ;  /* 0x0000001400067812 */ /* 0x044fe200078efcff */
[----:B------:R2:W-:Y:S01]  /*58d0*/  @P4 STG.E.U16 desc[UR24][R4.64], R20 ;  /* 0x0000001404004986 */ /* 0x0005e2000c101518 */
[----:B------:R-:W-:Y:S02]  /*58e0*/  LOP3.LUT R7, R0, 0x15, RZ, 0xfc, !PT ;  /* 0x0000001500077812 */ /* 0x000fe400078efcff */
[----:B------:R-:W-:Y:S02]  /*58f0*/  ISETP.LT.AND P4, PT, R6, UR19, !P0 ;  /* 0x0000001306007c0c */ /* 0x000fe4000c781270 */
[C---:B0-----:R-:W-:Y:S01]  /*5900*/  LEA.HI.X.SX32 R11, R12.reuse, R3, 0x1, P6 ;  /* 0x000000030c0b7211 */ /* 0x041fe200030f0eff */
[----:B------:R-:W-:Y:S01]  /*5910*/  VIADD R12, R12, UR6 ;  /* 0x000000060c0c7c36 */ /* 0x000fe20008000000 */
[----:B------:R-:W-:-:S02]  /*5920*/  PRMT R9, R20, 0x7632, R9 ;  /* 0x0000763214097816 */ /* 0x000fc40000000009 */
[----:B------:R-:W-:Y:S01]  /*5930*/  F2FP.F16.F32.PACK_AB R30, R31, R30 ;  /* 0x0000001e1f1e723e */ /* 0x000fe200000000ff */
[C---:B------:R-:W-:Y:S01]  /*5940*/  VIADD R13, R12.reuse, UR6 ;  /* 0x000000060c0d7c36 */ /* 0x040fe20008000000 */
        /* <DEDUP_REMOVED lines=236> */
[----:B------:R-:W-:Y:S01]  /*6810*/  LOP3.LUT R15, R0, 0x3e, RZ, 0xfc, !PT ;  /* 0x0000003e000f7812 */ /* 0x000fe200078efcff */
        /* <DEDUP_REMOVED lines=13> */
[----:B------:R-:W-:Y:S01]  /*68f0*/  LOP3.LUT R14, R0, 0x3f, RZ, 0xfc, !PT ;  /* 0x0000003f000e7812 */ /* 0x000fe200078efcff */
        /* <DEDUP_REMOVED lines=20> */
[----:B--2---:R-:W-:Y:S01]  /*6a40*/  PRMT R7, R60, 0x7632, R7 ;  /* 0x000076323c077816 */ /* 0x004fe20000000007 */
[----:B------:R2:W-:Y:S01]  /*6a50*/  @P4 STG.E.U16 desc[UR24][R4.64], R60 ;  /* 0x0000003c04004986 */ /* 0x0005e2000c101518 */
[----:B------:R-:W-:Y:S02]  /*6a60*/  LOP3.LUT R6, R0, 0x3c, RZ, 0xfc, !PT ;  /* 0x0000003c00067812 */ /* 0x000fe400078efcff */
[----:B------:R-:W-:Y:S02]  /*6a70*/  F2FP.F16.F32.PACK_AB R66, R67, R66 ;  /* 0x000000424342723e */ /* 0x000fe400000000ff */
[C---:B0-----:R-:W-:Y:S01]  /*6a80*/  LEA.HI.X.SX32 R11, R12.reuse, R3, 0x1, P6 ;  /* 0x000000030c0b7211 */ /* 0x041fe200030f0eff */
[----:B------:R-:W-:Y:S01]  /*6a90*/  VIADD R12, R12, UR6 ;  /* 0x000000060c0c7c36 */ /* 0x000fe20008000000 */
[----:B------:R-:W-:-:S02]  /*6aa0*/  ISETP.LT.AND P4, PT, R6, UR19, !P0 ;  /* 0x0000001306007c0c */ /* 0x000fc4000c781270 */
[----:B------:R-:W-:Y:S01]  /*6ab0*/  LOP3.LUT R9, R0, 0x3d, RZ, 0xfc, !PT ;  /* 0x0000003d00097812 */ /* 0x000fe200078efcff */
[----:B------:R0:W-:Y:S01]  /*6ac0*/  @P3 STG.E.U16 desc[UR24][R10.64], R7 ;  /* 0x000000070a003986 */ /* 0x0001e2000c101518 */
[C---:B------:R-:W-:Y:S01]  /*6ad0*/  LEA R6, P3, R12.reuse, R2, 0x1 ;  /* 0x000000020c067211 */ /* 0x040fe200078608ff */
[----:B------:R-:W-:-:S05]  /*6ae0*/  VIADD R8, R12, UR6 ;  /* 0x000000060c087c36 */ /* 0x000fca0008000000 */
[----:B--2---:R-:W-:-:S04]  /*6af0*/  LEA R4, P6, R8, R2, 0x1 ;  /* 0x0000000208047211 */ /* 0x004fc800078c08ff */
[-C--:B------:R-:W-:Y:S02]  /*6b00*/  LEA.HI.X.SX32 R5, R8, R3.reuse, 0x1, P6 ;  /* 0x0000000308057211 */ /* 0x080fe400030f0eff */
[----:B0-----:R-:W-:Y:S02]  /*6b10*/  LEA.HI.X.SX32 R7, R12, R3, 0x1, P3 ;  /* 0x000000030c077211 */ /* 0x001fe400018f0eff */
[----:B------:R-:W-:Y:S01]  /*6b20*/  ISETP.LT.AND P3, PT, R9, UR19, !P0 ;  /* 0x0000001309007c0c */ /* 0x000fe2000c761270 */
[----:B------:R-:W-:Y:S02]  /*6b30*/  VIADD R9, R8, UR6 ;  /* 0x0000000608097c36 */ /* 0x000fe40008000000 */
[----:B------:R0:W-:Y:S02]  /*6b40*/  @P2 STG.E.U16 desc[UR24][R6.64], R62 ;  /* 0x0000003e06002986 */ /* 0x0001e4000c101518 */
[C---:B------:R-:W-:Y:S01]  /*6b50*/  VIADD R11, R9.reuse, UR6 ;  /* 0x00000006090b7c36 */ /* 0x040fe20008000000 */
[----:B------:R-:W-:-:S03]  /*6b60*/  LEA R8, P2, R9, R2, 0x1 ;  /* 0x0000000209087211 */ /* 0x000fc600078408ff */
[C---:B------:R-:W-:Y:S01]  /*6b70*/  VIADD R13, R11.reuse, UR6 ;  /* 0x000000060b0d7c36 */ /* 0x040fe20008000000 */
[-C--:B------:R-:W-:Y:S02]  /*6b80*/  LEA R10, P6, R11, R2.reuse, 0x1 ;  /* 0x000000020b0a7211 */ /* 0x080fe400078c08ff */
[-C--:B------:R-:W-:Y:S01]  /*6b90*/  LEA.HI.X.SX32 R9, R9, R3.reuse, 0x1, P2 ;  /* 0x0000000309097211 */ /* 0x080fe200010f0eff */
[----:B------:R-:W-:Y:S01]  /*6ba0*/  VIADD R0, R13, UR6 ;  /* 0x000000060d007c36 */ /* 0x000fe20008000000 */
[----:B------:R-:W-:Y:S02]  /*6bb0*/  LEA.HI.X.SX32 R11, R11, R3, 0x1, P6 ;  /* 0x000000030b0b7211 */ /* 0x000fe400030f0eff */
[----:B------:R-:W-:Y:S02]  /*6bc0*/  LEA R12, P6, R13, R2, 0x1 ;  /* 0x000000020d0c7211 */ /* 0x000fe400078c08ff */
[----:B------:R-:W-:Y:S02]  /*6bd0*/  ISETP.LT.AND P2, PT, R15, UR19, !P0 ;  /* 0x000000130f007c0c */ /* 0x000fe4000c741270 */
[----:B------:R-:W-:-:S02]  /*6be0*/  ISETP.LT.AND P0, PT, R14, UR19, !P0 ;  /* 0x000000130e007c0c */ /* 0x000fc4000c701270 */
[----:B0-----:R-:W-:Y:S02]  /*6bf0*/  PRMT R6, R62, 0x7632, R6 ;  /* 0x000076323e067816 */ /* 0x001fe40000000006 */
[-C--:B------:R-:W-:Y:S02]  /*6c00*/  LEA.HI.X.SX32 R13, R13, R3.reuse, 0x1, P6 ;  /* 0x000000030d0d7211 */ /* 0x080fe400030f0eff */
[C---:B------:R-:W-:Y:S01]  /*6c10*/  LEA R2, P6, R0.reuse, R2, 0x1 ;  /* 0x0000000200027211 */ /* 0x040fe200078c08ff */
[----:B------:R0:W-:Y:S03]  /*6c20*/  @P5 STG.E.U16 desc[UR24][R4.64], R6 ;  /* 0x0000000604005986 */ /* 0x0001e6000c101518 */
[----:B------:R-:W-:Y:S01]  /*6c30*/  LEA.HI.X.SX32 R3, R0, R3, 0x1, P6 ;  /* 0x0000000300037211 */ /* 0x000fe200030f0eff */
[----:B------:R2:W-:Y:S01]  /*6c40*/  @P4 STG.E.U16 desc[UR24][R8.64], R64 ;  /* 0x0000004008004986 */ /* 0x0005e2000c101518 */
[----:B------:R-:W-:-:S02]  /*6c50*/  PRMT R0, R66, 0x7632, R0 ;  /* 0x0000763242007816 */ /* 0x000fc40000000000 */
[----:B0-----:R-:W-:-:S05]  /*6c60*/  PRMT R5, R64, 0x7632, R5 ;  /* 0x0000763240057816 */ /* 0x001fca0000000005 */
[----:B------:R2:W-:Y:S04]  /*6c70*/  @P3 STG.E.U16 desc[UR24][R10.64], R5 ;  /* 0x000000050a003986 */ /* 0x0005e8000c101518 */
[----:B------:R2:W-:Y:S04]  /*6c80*/  @P2 STG.E.U16 desc[UR24][R12.64], R66 ;  /* 0x000000420c002986 */ /* 0x0005e8000c101518 */
[----:B------:R2:W-:Y:S01]  /*6c90*/  @P0 STG.E.U16 desc[UR24][R2.64], R0 ;  /* 0x0000000002000986 */ /* 0x0005e2000c101518 */
[----:B-1----:R-:W-:Y:S06]  /*6ca0*/  BAR.SYNC.DEFER_BLOCKING 0x0 ;  /* 0x0000000000007b1d */ /* 0x002fec0000010000 */
[----:B------:R-:W-:Y:S05]  /*6cb0*/  @P1 BRA `(.L_x_14) ;  /* 0x0000000000a01947 */ /* 0x000fea0003800000 */
[----:B------:R-:W0:Y:S01]  /*6cc0*/  S2UR UR6, SR_CgaCtaId ;  /* 0x00000000000679c3 */ /* 0x000e220000008800 */
[----:B------:R-:W-:Y:S01]  /*6cd0*/  NOP ;  /* 0x0000000000007918 */ /* 0x000fe20000000000 */
[----:B------:R-:W-:Y:S01]  /*6ce0*/  UMOV UR4, 0x50 ;  /* 0x0000005000047882 */ /* 0x000fe20000000000 */
[----:B--2---:R-:W-:Y:S02]  /*6cf0*/  IMAD.U32 R0, RZ, RZ, UR10 ;  /* 0x0000000aff007e24 */ /* 0x004fe4000f8e00ff */
[----:B------:R-:W-:Y:S02]  /*6d00*/  IMAD.MOV.U32 R3, RZ, RZ, 0xf ;  /* 0x0000000fff037424 */ /* 0x000fe400078e00ff */
[----:B------:R-:W-:Y:S01]  /*6d10*/  IMAD.MOV.U32 R7, RZ, RZ, 0x1 ;  /* 0x00000001ff077424 */ /* 0x000fe200078e00ff */
[----:B------:R-:W-:-:S04]  /*6d20*/  LOP3.LUT R0, R0, 0xffff, RZ, 0xc0, !PT ;  /* 0x0000ffff00007812 */ /* 0x000fc800078ec0ff */
[----:B------:R-:W-:-:S05]  /*6d30*/  SHF.R.U32.HI R0, RZ, 0x5, R0 ;  /* 0x00000005ff007819 */ /* 0x000fca0000011600 */
[----:B------:R-:W-:Y:S01]  /*6d40*/  VIADD R2, R0, 0x10 ;  /* 0x0000001000027836 */ /* 0x000fe20000000000 */
[----:B------:R-:W-:Y:S01]  /*6d50*/  SHF.L.U32 R0, R3, R0, RZ ;  /* 0x0000000003007219 */ /* 0x000fe200000006ff */
[----:B0-----:R-:W-:-:S03]  /*6d60*/  ULEA UR6, UR6, UR4, 0x18 ;  /* 0x0000000406067291 */ /* 0x001fc6000f8ec0ff */
[----:B------:R-:W-:-:S04]  /*6d70*/  SHF.L.U32 R3, R7, R2, RZ ;  /* 0x0000000207037219 */ /* 0x000fc800000006ff */
[----:B------:R-:W-:Y:S02]  /*6d80*/  LOP3.LUT R0, R3, R0, RZ, 0xfc, !PT ;  /* 0x0000000003007212 */ /* 0x000fe400078efcff */
[----:B------:R-:W0:Y:S02]  /*6d90*/  LDS R5, [UR6] ;  /* 0x00000006ff057984 */ /* 0x000e240008000800 */
[C---:B------:R-:W-:Y:S02]  /*6da0*/  LOP3.LUT R2, R0.reuse, 0xffff, RZ, 0xc0, !PT ;  /* 0x0000ffff00027812 */ /* 0x040fe400078ec0ff */
[----:B0-----:R-:W-:-:S04]  /*6db0*/  LOP3.LUT R3, R0, 0xffff, R5, 0x80, !PT ;  /* 0x0000ffff00037812 */ /* 0x001fc800078e8005 */
[----:B------:R-:W-:-:S13]  /*6dc0*/  ISETP.NE.AND P0, PT, R3, R2, PT ;  /* 0x000000020300720c */ /* 0x000fda0003f05270 */
[----:B------:R-:W-:Y:S05]  /*6dd0*/  @P0 BRA `(.L_x_15) ;  /* 0x0000000000500947 */ /* 0x000fea0003800000 */
[----:B------:R-:W-:Y:S02]  /*6de0*/  SHF.R.U32.HI R5, RZ, 0x10, R5 ;  /* 0x00000010ff057819 */ /* 0x000fe40000011605 */
[----:B------:R-:W-:-:S04]  /*6df0*/  SHF.R.U32.HI R2, RZ, 0x10, R0 ;  /* 0x00000010ff027819 */ /* 0x000fc80000011600 */
[----:B------:R-:W-:-:S04]  /*6e00*/  LOP3.LUT R5, R5, R2, RZ, 0xc0, !PT ;  /* 0x0000000205057212 */ /* 0x000fc800078ec0ff */
[----:B------:R-:W-:-:S13]  /*6e10*/  ISETP.NE.AND P0, PT, R5, R2, PT ;  /* 0x000000020500720c */ /* 0x000fda0003f05270 */
[----:B------:R-:W-:Y:S05]  /*6e20*/  @P0 BRA `(.L_x_16) ;  /* 0x0000000000300947 */ /* 0x000fea0003800000 */
[----:B------:R-:W-:Y:S01]  /*6e30*/  R2UR UR4, R0 ;  /* 0x00000000000472ca */ /* 0x000fe200000e0000 */
[----:B------:R-:W-:Y:S01]  /*6e40*/  VOTEU.ANY UR5, UPT, PT ;  /* 0x0000000000057886 */ /* 0x000fe200038e0100 */
[----:B------:R-:W0:Y:S01]  /*6e50*/  S2R R0, SR_LANEID ;  /* 0x0000000000007919 */ /* 0x000e220000000000 */
[----:B------:R-:W-:-:S10]  /*6e60*/  UFLO.U32 UR5, UR5 ;  /* 0x00000005000572bd */ /* 0x000fd400080e0000 */
[----:B------:R-:W-:-:S06]  /*6e70*/  ULOP3.LUT UR4, URZ, UR4, URZ, 0x33, !UPT ;  /* 0x00000004ff047292 */ /* 0x000fcc000f8e33ff */
[----:B------:R-:W-:-:S04]  /*6e80*/  IMAD.U32 R2, RZ, RZ, UR4 ;  /* 0x00000004ff027e24 */ /* 0x000fc8000f8e00ff */
[----:B------:R-:W1:Y:S02]  /*6e90*/  REDUX UR7, R2 ;  /* 0x00000000020773c4 */ /* 0x000e640000000000 */
[----:B------:R3:W-:Y:S01]  /*6ea0*/  UTCATOMSWS.AND URZ, UR4 ;  /* 0x0000000400ff79e3 */ /* 0x0007e20008000000 */
[----:B0-----:R-:W-:Y:S01]  /*6eb0*/  ISETP.EQ.U32.AND P0, PT, R0, UR5, PT ;  /* 0x0000000500007c0c */ /* 0x001fe2000bf02070 */
[----:B-1----:R-:W-:-:S12]  /*6ec0*/  IMAD.U32 R0, RZ, RZ, UR7 ;  /* 0x00000007ff007e24 */ /* 0x002fd8000f8e00ff */
[----:B------:R3:W-:Y:S01]  /*6ed0*/  @P0 ATOMS.AND RZ, [UR6], R0 ;  /* 0x00000000ffff098c */ /* 0x0007e2000a800006 */
[----:B------:R-:W-:Y:S05]  /*6ee0*/  BRA `(.L_x_14) ;  /* 0x0000000000147947 */ /* 0x000fea0003800000 */
.L_x_16:
[----:B------:R-:W-:-:S07]  /*6ef0*/  MOV R2, 0x6f10 ;  /* 0x00006f1000027802 */ /* 0x000fce0000000f00 */
[----:B------:R-:W-:Y:S05]  /*6f00*/  CALL.REL.NOINC `($__internal_0_$__cuda_sm10x_tcgen05_guardrail_trap_col_being_dealloced_not_returned_by_alloc) ;  /* 0x00000000002c7944 */ /* 0x000fea0003c00000 */
[----:B------:R-:W-:Y:S05]  /*6f10*/  BRA `(.L_x_14) ;  /* 0x0000000000087947 */ /* 0x000fea0003800000 */
.L_x_15:
[----:B------:R-:W-:-:S07]  /*6f20*/  MOV R2, 0x6f40 ;  /* 0x00006f4000027802 */ /* 0x000fce0000000f00 */
[----:B------:R-:W-:Y:S05]  /*6f30*/  CALL.REL.NOINC `($__internal_2_$__cuda_sm10x_tcgen05_guardrail_trap_unallocated_columns_being_dealloced) ;  /* 0x0000000000387944 */ /* 0x000fea0003c00000 */
.L_x_14:
[----:B------:R-:W-:Y:S01]  /*6f40*/  NOP ;  /* 0x0000000000007918 */ /* 0x000fe20000000000 */
[----:B---3--:R-:W-:Y:S05]  /*6f50*/  EXIT ;  /* 0x000000000000794d */ /* 0x008fea0003800000 */
.L_x_9:
[----:B------:R-:W0:Y:S02]  /*6f60*/  SYNCS.PHASECHK.TRANS64.TRYWAIT P3, [UR13], R12 ;  /* 0x0000000cff0075a7 */ /* 0x000e24000806110d */
[----:B0-----:R-:W-:Y:S05]  /*6f70*/  @!P3 BRA `(.L_x_9) ;  /* 0xfffffffc00f8b947 */ /* 0x001fea000383ffff */
[----:B------:R-:W-:Y:S05]  /*6f80*/  BRA `(.L_x_17) ;  /* 0xffffffd800107947 */ /* 0x000fea000383ffff */
.L_x_13:
[----:B------:R-:W4:Y:S02]  /*6f90*/  SYNCS.PHASECHK.TRANS64.TRYWAIT P0, [UR13], R4 ;  /* 0x00000004ff0075a7 */ /* 0x000f24000800110d */
[----:B----4-:R-:W-:Y:S05]  /*6fa0*/  @!P0 BRA `(.L_x_13) ;  /* 0xfffffffc00f88947 */ /* 0x010fea000383ffff */
[----:B------:R-:W-:Y:S05]  /*6fb0*/  BRA `(.L_x_12) ;  /* 0xffffffe000087947 */ /* 0x000fea000383ffff */
        .weak           $__internal_0_$__cuda_sm10x_tcgen05_guardrail_trap_col_being_dealloced_not_returned_by_alloc
        .type           $__internal_0_$__cuda_sm10x_tcgen05_guardrail_trap_col_being_dealloced_not_returned_by_alloc,@function
        .size           $__internal_0_$__cuda_sm10x_tcgen05_guardrail_trap_col_being_dealloced_not_returned_by_alloc,($__internal_1_$__cuda_sm10x_tcgen05_guardrail_trap_phase_invalid_during_alloc - $__internal_0_$__cuda_sm10x_tcgen05_guardrail_trap_col_being_dealloced_not_returned_by_alloc)
$__internal_0_$__cuda_sm10x_tcgen05_guardrail_trap_col_being_dealloced_not_returned_by_alloc:
[----:B------:R-:W-:Y:S05]  /*6fc0*/  BPT.TRAP 0x1 ;  /* 0x000000040000795c */ /* 0x000fea0000300000 */
[----:B------:R-:W-:-:S04]  /*6fd0*/  IMAD.MOV.U32 R3, RZ, RZ, 0x0 ;  /* 0x00000000ff037424 */ /* 0x000fc800078e00ff */
[----:B------:R-:W-:Y:S05]  /*6fe0*/  RET.REL.NODEC R2 `(matmul_kernel) ;  /* 0xffffff9002047950 */ /* 0x000fea0003c3ffff */
        .weak           $__internal_1_$__cuda_sm10x_tcgen05_guardrail_trap_phase_invalid_during_alloc
        .type           $__internal_1_$__cuda_sm10x_tcgen05_guardrail_trap_phase_invalid_during_alloc,@function
        .size           $__internal_1_$__cuda_sm10x_tcgen05_guardrail_trap_phase_invalid_during_alloc,($__internal_2_$__cuda_sm10x_tcgen05_guardrail_trap_unallocated_columns_being_dealloced - $__internal_1_$__cuda_sm10x_tcgen05_guardrail_trap_phase_invalid_during_alloc)
$__internal_1_$__cuda_sm10x_tcgen05_guardrail_trap_phase_invalid_during_alloc:
[----:B------:R-:W-:Y:S05]  /*6ff0*/  BPT.TRAP 0x1 ;  /* 0x000000040000795c */ /* 0x000fea0000300000 */
[----:B------:R-:W-:-:S04]  /*7000*/  IMAD.MOV.U32 R3, RZ, RZ, 0x0 ;  /* 0x00000000ff037424 */ /* 0x000fc800078e00ff */
[----:B------:R-:W-:Y:S05]  /*7010*/  RET.REL.NODEC R2 `(matmul_kernel) ;  /* 0xffffff8c02f87950 */ /* 0x000fea0003c3ffff */
        .weak           $__internal_2_$__cuda_sm10x_tcgen05_guardrail_trap_unallocated_columns_being_dealloced
        .type           $__internal_2_$__cuda_sm10x_tcgen05_guardrail_trap_unallocated_columns_being_dealloced,@function
        .size           $__internal_2_$__cuda_sm10x_tcgen05_guardrail_trap_unallocated_columns_being_dealloced,(.L_x_21 - $__internal_2_$__cuda_sm10x_tcgen05_guardrail_trap_unallocated_columns_being_dealloced)
$__internal_2_$__cuda_sm10x_tcgen05_guardrail_trap_unallocated_columns_being_dealloced:
[----:B------:R-:W-:Y:S05]  /*7020*/  BPT.TRAP 0x1 ;  /* 0x000000040000795c */ /* 0x000fea0000300000 */
[----:B------:R-:W-:-:S04]  /*7030*/  IMAD.MOV.U32 R3, RZ, RZ, 0x0 ;  /* 0x00000000ff037424 */ /* 0x000fc800078e00ff */
[----:B------:R-:W-:Y:S05]  /*7040*/  RET.REL.NODEC R2 `(matmul_kernel) ;  /* 0xffffff8c02ec7950 */ /* 0x000fea0003c3ffff */
.L_x_18:
[----:B------:R-:W-:-:S00]  /*7050*/  BRA `(.L_x_18) ;  /* 0xfffffffc00fc7947 */ /* 0x000fc0000383ffff */
[----:B------:R-:W-:-:S00]  /*7060*/  NOP ;  /* 0x0000000000007918 */ /* 0x000fc00000000000 */
        /* <DEDUP_REMOVED lines=9> */
.L_x_21:


//--------------------- .nv.shared.matmul_kernel  --------------------------
	.section	.nv.shared.matmul_kernel,"aw",@nobits
	.sectionflags	@""
	.align	16
	.zero		1024


//--------------------- .nv.shared.reserved.0     --------------------------
	.section	.nv.shared.reserved.0,"aw",@nobits
	.align	8
	.weak		__nv_reservedSMEM_offset_0_alias
	.size		__nv_reservedSMEM_offset_0_alias, 0, 64
	.other		__nv_reservedSMEM_offset_0_alias,@"STO_CUDA_RESERVED_SHARED STV_DEFAULT"
__nv_reservedSMEM_offset_0_alias:
	.zero		0
.nv.shared.reserved.0:
	.zero		64
	.weak		__nv_reservedSMEM_allocation_phase
	.type		__nv_reservedSMEM_allocation_phase,@object
	.size		__nv_reservedSMEM_allocation_phase,(.L_0 - __nv_reservedSMEM_allocation_phase)
__nv_reservedSMEM_allocation_phase:
	.zero		1
.L_0:
	.zero		7
	.weak		__nv_reservedSMEM_devtool_atexit_pc
	.type		__nv_reservedSMEM_devtool_atexit_pc,@object
	.size		__nv_reservedSMEM_devtool_atexit_pc,(__nv_reservedSMEM_allocation_mask - __nv_reservedSMEM_devtool_atexit_pc)
__nv_reservedSMEM_devtool_atexit_pc:
	.zero		8
	.weak		__nv_reservedSMEM_allocation_mask
	.type		__nv_reservedSMEM_allocation_mask,@object
	.size		__nv_reservedSMEM_allocation_mask,(.L_2 - __nv_reservedSMEM_allocation_mask)
__nv_reservedSMEM_allocation_mask:
	.zero		4
.L_2:


//--------------------- .nv.constant0.matmul_kernel --------------------------
	.section	.nv.constant0.matmul_kernel,"a",@progbits
	.sectionflags	@""
	.align	4
.nv.constant0.matmul_kernel:
	.zero		976


//--------------------- SYMBOLS --------------------------

	.type		.nv.reservedSmem.offset0,@object
	.size		.nv.reservedSmem.offset0,0x4
	.type		.nv.reservedSmem.cap,@object
	.size		.nv.reservedSmem.cap,0x4
